	.headerflags	@"EF_CUDA_TEXMODE_UNIFIED EF_CUDA_64BIT_ADDRESS EF_CUDA_ACCELERATORS EF_CUDA_SM90 EF_CUDA_VIRTUAL_SM(EF_CUDA_SM90)"
	.elftype	@"ET_EXEC"


//--------------------- .nv.info                  --------------------------
	.section	.nv.info,"",@"SHT_CUDA_INFO"
	.align	4


	//----- nvinfo : EIATTR_REGCOUNT
	.align		4
        /*0000*/ 	.byte	0x04, 0x2f
        /*0002*/ 	.short	(.L_3 - .L_2)
	.align		4
.L_2:
        /*0004*/ 	.word	index@(triton_poi_fused__native_batch_norm_legit_no_training_relu_threshold_backward_5)
        /*0008*/ 	.word	0x00000030


	//----- nvinfo : EIATTR_MIN_STACK_SIZE
	.align		4
.L_3:
        /*000c*/ 	.byte	0x04, 0x12
        /*000e*/ 	.short	(.L_5 - .L_4)
	.align		4
.L_4:
        /*0010*/ 	.word	index@(triton_poi_fused__native_batch_norm_legit_no_training_relu_threshold_backward_5)
        /*0014*/ 	.word	0x00000000


	//----- nvinfo : EIATTR_FRAME_SIZE
	.align		4
.L_5:
        /*0018*/ 	.byte	0x04, 0x11
        /*001a*/ 	.short	(.L_7 - .L_6)
	.align		4
.L_6:
        /*001c*/ 	.word	index@(triton_poi_fused__native_batch_norm_legit_no_training_relu_threshold_backward_5)
        /*0020*/ 	.word	0x00000000


	//----- nvinfo : EIATTR_MIN_STACK_SIZE
	.align		4
.L_7:
        /*0024*/ 	.byte	0x04, 0x12
        /*0026*/ 	.short	(.L_9 - .L_8)
	.align		4
.L_8:
        /*0028*/ 	.word	index@(triton_poi_fused__native_batch_norm_legit_no_training_relu_threshold_backward_5)
        /*002c*/ 	.word	0x00000000
.L_9:


//--------------------- .nv.info.triton_poi_fused__native_batch_norm_legit_no_training_relu_threshold_backward_5 --------------------------
	.section	.nv.info.triton_poi_fused__native_batch_norm_legit_no_training_relu_threshold_backward_5,"",@"SHT_CUDA_INFO"
	.sectionflags	@""
	.align	4


	//----- nvinfo : EIATTR_CUDA_API_VERSION
	.align		4
        /*0000*/ 	.byte	0x04, 0x37
        /*0002*/ 	.short	(.L_11 - .L_10)
.L_10:
        /*0004*/ 	.word	0x0000007c


	//----- nvinfo : EIATTR_KPARAM_INFO
	.align		4
.L_11:
        /*0008*/ 	.byte	0x04, 0x17
        /*000a*/ 	.short	(.L_13 - .L_12)
.L_12:
        /*000c*/ 	.word	0x00000000
        /*0010*/ 	.short	0x0008
        /*0012*/ 	.short	0x003c
        /*0014*/ 	.byte	0x00, 0xf0, 0x11, 0x00


	//----- nvinfo : EIATTR_KPARAM_INFO
	.align		4
.L_13:
        /*0018*/ 	.byte	0x04, 0x17
        /*001a*/ 	.short	(.L_15 - .L_14)
.L_14:
        /*001c*/ 	.word	0x00000000
        /*0020*/ 	.short	0x0007
        /*0022*/ 	.short	0x0038
        /*0024*/ 	.byte	0x00, 0xf0, 0x11, 0x00


	//----- nvinfo : EIATTR_KPARAM_INFO
	.align		4
.L_15:
        /*0028*/ 	.byte	0x04, 0x17
        /*002a*/ 	.short	(.L_17 - .L_16)
.L_16:
        /*002c*/ 	.word	0x00000000
        /*0030*/ 	.short	0x0006
        /*0032*/ 	.short	0x0030
        /*0034*/ 	.byte	0x00, 0xf4, 0x21, 0x00


	//----- nvinfo : EIATTR_KPARAM_INFO
	.align		4
.L_17:
        /*0038*/ 	.byte	0x04, 0x17
        /*003a*/ 	.short	(.L_19 - .L_18)
.L_18:
        /*003c*/ 	.word	0x00000000
        /*0040*/ 	.short	0x0005
        /*0042*/ 	.short	0x0028
        /*0044*/ 	.byte	0x00, 0xf4, 0x21, 0x00


	//----- nvinfo : EIATTR_KPARAM_INFO
	.align		4
.L_19:
        /*0048*/ 	.byte	0x04, 0x17
        /*004a*/ 	.short	(.L_21 - .L_20)
.L_20:
        /*004c*/ 	.word	0x00000000
        /*0050*/ 	.short	0x0004
        /*0052*/ 	.short	0x0020
        /*0054*/ 	.byte	0x00, 0xf4, 0x21, 0x00


	//----- nvinfo : EIATTR_KPARAM_INFO
	.align		4
.L_21:
        /*0058*/ 	.byte	0x04, 0x17
        /*005a*/ 	.short	(.L_23 - .L_22)
.L_22:
        /*005c*/ 	.word	0x00000000
        /*0060*/ 	.short	0x0003
        /*0062*/ 	.short	0x0018
        /*0064*/ 	.byte	0x00, 0xf4, 0x21, 0x00


	//----- nvinfo : EIATTR_KPARAM_INFO
	.align		4
.L_23:
        /*0068*/ 	.byte	0x04, 0x17
        /*006a*/ 	.short	(.L_25 - .L_24)
.L_24:
        /*006c*/ 	.word	0x00000000
        /*0070*/ 	.short	0x0002
        /*0072*/ 	.short	0x0010
        /*0074*/ 	.byte	0x00, 0xf4, 0x21, 0x00


	//----- nvinfo : EIATTR_KPARAM_INFO
	.align		4
.L_25:
        /*0078*/ 	.byte	0x04, 0x17
        /*007a*/ 	.short	(.L_27 - .L_26)
.L_26:
        /*007c*/ 	.word	0x00000000
        /*0080*/ 	.short	0x0001
        /*0082*/ 	.short	0x0008
        /*0084*/ 	.byte	0x00, 0xf4, 0x21, 0x00


	//----- nvinfo : EIATTR_KPARAM_INFO
	.align		4
.L_27:
        /*0088*/ 	.byte	0x04, 0x17
        /*008a*/ 	.short	(.L_29 - .L_28)
.L_28:
        /*008c*/ 	.word	0x00000000
        /*0090*/ 	.short	0x0000
        /*0092*/ 	.short	0x0000
        /*0094*/ 	.byte	0x00, 0xf4, 0x21, 0x00


	//----- nvinfo : EIATTR_SPARSE_MMA_MASK
	.align		4
.L_29:
        /*0098*/ 	.byte	0x03, 0x50
        /*009a*/ 	.short	0x0000


	//----- nvinfo : EIATTR_MAXREG_COUNT
	.align		4
        /*009c*/ 	.byte	0x03, 0x1b
        /*009e*/ 	.short	0x00ff


	//----- nvinfo : EIATTR_EXIT_INSTR_OFFSETS
	.align		4
        /*00a0*/ 	.byte	0x04, 0x1c
        /*00a2*/ 	.short	(.L_31 - .L_30)


	//   ....[0]....
.L_30:
        /*00a4*/ 	.word	0x00001ee0


	//   ....[1]....
        /*00a8*/ 	.word	0x00001f00


	//----- nvinfo : EIATTR_REQNTID
	.align		4
.L_31:
        /*00ac*/ 	.byte	0x04, 0x10
        /*00ae*/ 	.short	(.L_33 - .L_32)
.L_32:
        /*00b0*/ 	.word	0x00000100
        /*00b4*/ 	.word	0x00000001
        /*00b8*/ 	.word	0x00000001


	//----- nvinfo : EIATTR_CBANK_PARAM_SIZE
	.align		4
.L_33:
        /*00bc*/ 	.byte	0x03, 0x19
        /*00be*/ 	.short	0x0040


	//----- nvinfo : EIATTR_PARAM_CBANK
	.align		4
        /*00c0*/ 	.byte	0x04, 0x0a
        /*00c2*/ 	.short	(.L_35 - .L_34)
	.align		4
.L_34:
        /*00c4*/ 	.word	index@(.nv.constant0.triton_poi_fused__native_batch_norm_legit_no_training_relu_threshold_backward_5)
        /*00c8*/ 	.short	0x0210
        /*00ca*/ 	.short	0x0040


	//----- nvinfo : EIATTR_SW_WAR
	.align		4
.L_35:
        /*00cc*/ 	.byte	0x04, 0x36
        /*00ce*/ 	.short	(.L_37 - .L_36)
.L_36:
        /*00d0*/ 	.word	0x00000008
.L_37:


//--------------------- .nv.callgraph             --------------------------
	.section	.nv.callgraph,"",@"SHT_CUDA_CALLGRAPH"
	.align	4
	.sectionentsize	8
	.align		4
        /*0000*/ 	.word	0x00000000
	.align		4
        /*0004*/ 	.word	0xffffffff
	.align		4
        /*0008*/ 	.word	0x00000000
	.align		4
        /*000c*/ 	.word	0xfffffffe
	.align		4
        /*0010*/ 	.word	0x00000000
	.align		4
        /*0014*/ 	.word	0xfffffffd
	.align		4
        /*0018*/ 	.word	0x00000000
	.align		4
        /*001c*/ 	.word	0xfffffffc


//--------------------- .nv.constant4             --------------------------
	.section	.nv.constant4,"a",@progbits
	.align	8
	.align		8
.nv.constant4:
        /*0000*/ 	.dword	_$_str
	.align		8
        /*0008*/ 	.dword	_$_str_$_2


//--------------------- .text.triton_poi_fused__native_batch_norm_legit_no_training_relu_threshold_backward_5 --------------------------
	.section	.text.triton_poi_fused__native_batch_norm_legit_no_training_relu_threshold_backward_5,"ax",@progbits
	.sectionflags	@"SHF_BARRIERS=1"
	.align	128
        .global         triton_poi_fused__native_batch_norm_legit_no_training_relu_threshold_backward_5
        .type           triton_poi_fused__native_batch_norm_legit_no_training_relu_threshold_backward_5,@function
        .size           triton_poi_fused__native_batch_norm_legit_no_training_relu_threshold_backward_5,(.L_x_1 - triton_poi_fused__native_batch_norm_legit_no_training_relu_threshold_backward_5)
        .other          triton_poi_fused__native_batch_norm_legit_no_training_relu_threshold_backward_5,@"STO_CUDA_ENTRY STV_DEFAULT"
triton_poi_fused__native_batch_norm_legit_no_training_relu_threshold_backward_5:
.text.triton_poi_fused__native_batch_norm_legit_no_training_relu_threshold_backward_5:
[----:B------:R-:W0:Y:S01]  /*0000*/  LDC R1, c[0x0][0x28] ;  /* 0x00000a00ff017b82 */ /* 0x000e220000000800 */
[----:B------:R-:W1:Y:S07]  /*0010*/  S2R R44, SR_CTAID.Y ;  /* 0x00000000002c7919 */ /* 0x000e6e0000002600 */
[----:B------:R-:W2:Y:S01]  /*0020*/  LDC.64 R22, c[0x0][0x220] ;  /* 0x00008800ff167b82 */ /* 0x000ea20000000a00 */
[----:B------:R-:W-:Y:S02]  /*0030*/  CS2R R16, SRZ ;  /* 0x0000000000107805 */ /* 0x000fe4000001ff00 */
[----:B------:R-:W-:Y:S01]  /*0040*/  CS2R R18, SRZ ;  /* 0x0000000000127805 */ /* 0x000fe2000001ff00 */
[----:B------:R-:W-:Y:S01]  /*0050*/  ULDC.64 UR6, c[0x0][0x208] ;  /* 0x0000820000067ab9 */ /* 0x000fe20000000a00 */
[----:B------:R-:W3:Y:S01]  /*0060*/  S2R R2, SR_TID.X ;  /* 0x0000000000027919 */ /* 0x000ee20000002100 */
[----:B------:R-:W3:Y:S02]  /*0070*/  S2R R4, SR_CTAID.X ;  /* 0x0000000000047919 */ /* 0x000ee40000002500 */
[----:B------:R-:W4:Y:S08]  /*0080*/  LDC.64 R32, c[0x0][0x218] ;  /* 0x00008600ff207b82 */ /* 0x000f300000000a00 */
[----:B------:R-:W5:Y:S01]  /*0090*/  LDC.64 R30, c[0x0][0x210] ;  /* 0x00008400ff1e7b82 */ /* 0x000f620000000a00 */
[----:B------:R-:W-:-:S02]  /*00a0*/  CS2R R8, SRZ ;  /* 0x0000000000087805 */ /* 0x000fc4000001ff00 */
[----:B------:R-:W-:-:S05]  /*00b0*/  CS2R R10, SRZ ;  /* 0x00000000000a7805 */ /* 0x000fca000001ff00 */
[----:B------:R-:W5:Y:S01]  /*00c0*/  LDC.64 R34, c[0x0][0x228] ;  /* 0x00008a00ff227b82 */ /* 0x000f620000000a00 */
[----:B-1----:R-:W-:Y:S01]  /*00d0*/  SHF.R.S32.HI R21, RZ, 0x1b, R44 ;  /* 0x0000001bff157819 */ /* 0x002fe2000001142c */
[----:B------:R-:W-:-:S03]  /*00e0*/  IMAD.SHL.U32 R44, R44, 0x10, RZ ;  /* 0x000000102c2c7824 */ /* 0x000fc600078e00ff */
[----:B------:R-:W-:Y:S02]  /*00f0*/  SGXT R21, R21, 0x1 ;  /* 0x000000011515781a */ /* 0x000fe40000000200 */
[----:B------:R-:W-:Y:S02]  /*0100*/  ISETP.GE.AND P0, PT, R44, 0x200, PT ;  /* 0x000002002c00780c */ /* 0x000fe40003f06270 */
[----:B------:R-:W-:-:S04]  /*0110*/  LEA.HI R0, R21, R44, RZ, 0x7 ;  /* 0x0000002c15007211 */ /* 0x000fc800078f38ff */
[----:B------:R-:W-:-:S05]  /*0120*/  LOP3.LUT R3, R0, 0xffffff80, RZ, 0xc0, !PT ;  /* 0xffffff8000037812 */ /* 0x000fca00078ec0ff */
[----:B------:R-:W-:-:S04]  /*0130*/  IMAD.IADD R3, R44, 0x1, -R3 ;  /* 0x000000012c037824 */ /* 0x000fc800078e0a03 */
[----:B--2---:R-:W-:-:S05]  /*0140*/  IMAD.WIDE R6, R3, 0x4, R22 ;  /* 0x0000000403067825 */ /* 0x004fca00078e0216 */
[----:B------:R1:W2:Y:S01]  /*0150*/  @!P0 LDG.E.EL.128 R16, desc[UR6][R6.64] ;  /* 0x0000000606108981 */ /* 0x0002a2000c2e1d00 */
[----:B------:R-:W-:Y:S01]  /*0160*/  IMAD.SHL.U32 R0, R0, 0x1000, RZ ;  /* 0x0000100000007824 */ /* 0x000fe200078e00ff */
[----:B---3--:R-:W-:Y:S01]  /*0170*/  PRMT R28, R2, 0x6540, R4 ;  /* 0x00006540021c7816 */ /* 0x008fe20000000004 */
[----:B----4-:R-:W-:-:S03]  /*0180*/  IMAD.WIDE R38, R3, 0x4, R32 ;  /* 0x0000000403267825 */ /* 0x010fc600078e0220 */
[----:B------:R-:W-:Y:S02]  /*0190*/  LOP3.LUT R5, R0, 0xfff80000, RZ, 0xc0, !PT ;  /* 0xfff8000000057812 */ /* 0x000fe400078ec0ff */
[----:B------:R3:W4:Y:S01]  /*01a0*/  @!P0 LDG.E.EL.128 R8, desc[UR6][R38.64] ;  /* 0x0000000626088981 */ /* 0x000722000c2e1d00 */
[----:B-1----:R-:W-:Y:S02]  /*01b0*/  CS2R R6, SRZ ;  /* 0x0000000000067805 */ /* 0x002fe4000001ff00 */
[----:B------:R-:W-:Y:S01]  /*01c0*/  IMAD R28, R28, 0x80, R5 ;  /* 0x000000801c1c7824 */ /* 0x000fe200078e0205 */
[----:B------:R-:W-:-:S03]  /*01d0*/  CS2R R4, SRZ ;  /* 0x0000000000047805 */ /* 0x000fc6000001ff00 */
[----:B------:R-:W-:Y:S01]  /*01e0*/  IMAD.IADD R36, R3, 0x1, R28 ;  /* 0x0000000103247824 */ /* 0x000fe200078e021c */
[----:B---3--:R-:W1:Y:S03]  /*01f0*/  LDC.64 R38, c[0x0][0x230] ;  /* 0x00008c00ff267b82 */ /* 0x008e660000000a00 */
[----:B-----5:R-:W-:-:S05]  /*0200*/  IMAD.WIDE R26, R36, 0x4, R30 ;  /* 0x00000004241a7825 */ /* 0x020fca00078e021e */
[----:B------:R3:W4:Y:S01]  /*0210*/  @!P0 LDG.E.EL.128 R4, desc[UR6][R26.64] ;  /* 0x000000061a048981 */ /* 0x000722000c2e1d00 */
[----:B------:R-:W-:Y:S02]  /*0220*/  CS2R R12, SRZ ;  /* 0x00000000000c7805 */ /* 0x000fe4000001ff00 */
[----:B------:R-:W-:Y:S01]  /*0230*/  CS2R R14, SRZ ;  /* 0x00000000000e7805 */ /* 0x000fe2000001ff00 */
[C---:B0-----:R-:W-:Y:S01]  /*0240*/  IMAD.WIDE R24, R3.reuse, 0x4, R34 ;  /* 0x0000000403187825 */ /* 0x041fe200078e0222 */
[----:B------:R-:W-:Y:S02]  /*0250*/  CS2R R40, SRZ ;  /* 0x0000000000287805 */ /* 0x000fe4000001ff00 */
[----:B------:R-:W-:Y:S02]  /*0260*/  CS2R R42, SRZ ;  /* 0x00000000002a7805 */ /* 0x000fe4000001ff00 */
[----:B------:R0:W5:Y:S01]  /*0270*/  @!P0 LDG.E.EL.128 R12, desc[UR6][R24.64] ;  /* 0x00000006180c8981 */ /* 0x000162000c2e1d00 */
[----:B-1----:R-:W-:-:S05]  /*0280*/  IMAD.WIDE R2, R3, 0x4, R38 ;  /* 0x0000000403027825 */ /* 0x002fca00078e0226 */
[----:B------:R1:W5:Y:S01]  /*0290*/  @!P0 LDG.E.EL.128 R40, desc[UR6][R2.64] ;  /* 0x0000000602288981 */ /* 0x000362000c2e1d00 */
[----:B------:R-:W-:Y:S02]  /*02a0*/  IMAD.MOV.U32 R45, RZ, RZ, 0x3e800000 ;  /* 0x3e800000ff2d7424 */ /* 0x000fe400078e00ff */
[----:B---3--:R-:W-:Y:S02]  /*02b0*/  VIADD R26, R44, 0x4 ;  /* 0x000000042c1a7836 */ /* 0x008fe40000000000 */
[----:B--2---:R-:W-:Y:S01]  /*02c0*/  FADD R0, R16, 9.9999997473787516356e-06 ;  /* 0x3727c5ac10007421 */ /* 0x004fe20000000000 */
[----:B------:R-:W-:-:S05]  /*02d0*/  FADD R17, R17, 9.9999997473787516356e-06 ;  /* 0x3727c5ac11117421 */ /* 0x000fca0000000000 */
[----:B------:R-:W2:Y:S01]  /*02e0*/  MUFU.SQRT R0, R0 ;  /* 0x0000000000007308 */ /* 0x000ea20000002000 */
[----:B------:R-:W-:-:S07]  /*02f0*/  FADD R19, R19, 9.9999997473787516356e-06 ;  /* 0x3727c5ac13137421 */ /* 0x000fce0000000000 */
[----:B------:R-:W3:Y:S01]  /*0300*/  MUFU.SQRT R16, R17 ;  /* 0x0000001100107308 */ /* 0x000ee20000002000 */
[----:B------:R-:W-:Y:S01]  /*0310*/  FADD R18, R18, 9.9999997473787516356e-06 ;  /* 0x3727c5ac12127421 */ /* 0x000fe20000000000 */
[----:B--2---:R-:W-:-:S06]  /*0320*/  FSETP.GT.AND P6, PT, R0, 8.50705917302346158658e+37, PT ;  /* 0x7e8000000000780b */ /* 0x004fcc0003fc4000 */
[----:B0-----:R-:W0:Y:S01]  /*0330*/  MUFU.SQRT R24, R19 ;  /* 0x0000001300187308 */ /* 0x001e220000002000 */
[----:B------:R-:W-:Y:S02]  /*0340*/  FSETP.GEU.AND P1, PT, R0, 1.175494350822287508e-38, PT ;  /* 0x008000000000780b */ /* 0x000fe40003f2e000 */
[----:B---3--:R-:W-:-:S05]  /*0350*/  FSETP.GT.AND P2, PT, R16, 8.50705917302346158658e+37, PT ;  /* 0x7e8000001000780b */ /* 0x008fca0003f44000 */
[----:B------:R2:W3:Y:S01]  /*0360*/  MUFU.SQRT R20, R18 ;  /* 0x0000001200147308 */ /* 0x0004e20000002000 */
[C---:B-1----:R-:W-:Y:S01]  /*0370*/  FSEL R2, R45.reuse, 1, P6 ;  /* 0x3f8000002d027808 */ /* 0x042fe20003000000 */
[----:B------:R-:W-:Y:S01]  /*0380*/  @P6 FMUL R0, R0, 0.25 ;  /* 0x3e80000000006820 */ /* 0x000fe20000400000 */
[----:B------:R-:W-:Y:S02]  /*0390*/  FSETP.GEU.AND P3, PT, R16, 1.175494350822287508e-38, PT ;  /* 0x008000001000780b */ /* 0x000fe40003f6e000 */
[----:B0-----:R-:W-:Y:S02]  /*03a0*/  FSETP.GT.AND P6, PT, R24, 8.50705917302346158658e+37, PT ;  /* 0x7e8000001800780b */ /* 0x001fe40003fc4000 */
[----:B--2---:R-:W-:Y:S01]  /*03b0*/  FSEL R18, R45, 1, P2 ;  /* 0x3f8000002d127808 */ /* 0x004fe20001000000 */
[----:B------:R-:W-:Y:S01]  /*03c0*/  @P2 FMUL R16, R16, 0.25 ;  /* 0x3e80000010102820 */ /* 0x000fe20000400000 */
[----:B------:R-:W-:Y:S02]  /*03d0*/  FSETP.GEU.AND P2, PT, R24, 1.175494350822287508e-38, PT ;  /* 0x008000001800780b */ /* 0x000fe40003f4e000 */
[----:B---3--:R-:W-:Y:S01]  /*03e0*/  FSETP.GT.AND P4, PT, R20, 8.50705917302346158658e+37, PT ;  /* 0x7e8000001400780b */ /* 0x008fe20003f84000 */
[----:B------:R-:W-:Y:S01]  /*03f0*/  @!P1 FMUL R0, R0, 16777216 ;  /* 0x4b80000000009820 */ /* 0x000fe20000400000 */
[----:B------:R-:W-:-:S03]  /*0400*/  FSETP.GEU.AND P5, PT, R20, 1.175494350822287508e-38, PT ;  /* 0x008000001400780b */ /* 0x000fc60003fae000 */
[----:B------:R0:W1:Y:S02]  /*0410*/  MUFU.RCP R17, R0 ;  /* 0x0000000000117308 */ /* 0x0000640000001000 */
[----:B------:R-:W-:Y:S01]  /*0420*/  @P6 FMUL R24, R24, 0.25 ;  /* 0x3e80000018186820 */ /* 0x000fe20000400000 */
[----:B0-----:R-:W-:-:S05]  /*0430*/  LEA.HI R0, R21, R26, RZ, 0x7 ;  /* 0x0000001a15007211 */ /* 0x001fca00078f38ff */
[----:B------:R-:W-:Y:S01]  /*0440*/  @P4 FMUL R20, R20, 0.25 ;  /* 0x3e80000014144820 */ /* 0x000fe20000400000 */
[----:B------:R-:W-:Y:S01]  /*0450*/  @!P2 FMUL R24, R24, 16777216 ;  /* 0x4b8000001818a820 */ /* 0x000fe20000400000 */
[----:B------:R-:W-:Y:S02]  /*0460*/  LOP3.LUT R3, R0, 0xffffff80, RZ, 0xc0, !PT ;  /* 0xffffff8000037812 */ /* 0x000fe400078ec0ff */
[----:B------:R-:W-:Y:S01]  /*0470*/  @!P5 FMUL R20, R20, 16777216 ;  /* 0x4b8000001414d820 */ /* 0x000fe20000400000 */
[----:B------:R-:W-:Y:S02]  /*0480*/  @!P3 FMUL R16, R16, 16777216 ;  /* 0x4b8000001010b820 */ /* 0x000fe40000400000 */
[----:B------:R-:W-:Y:S02]  /*0490*/  IMAD.IADD R0, R26, 0x1, -R3 ;  /* 0x000000011a007824 */ /* 0x000fe400078e0a03 */
[----:B------:R-:W0:Y:S01]  /*04a0*/  MUFU.RCP R3, R24 ;  /* 0x0000001800037308 */ /* 0x000e220000001000 */
[----:B----4-:R-:W-:Y:S01]  /*04b0*/  FADD R10, -R10, R6 ;  /* 0x000000060a0a7221 */ /* 0x010fe20000000100 */
[----:B------:R-:W-:-:S06]  /*04c0*/  FSEL R6, R45, 1, P4 ;  /* 0x3f8000002d067808 */ /* 0x000fcc0002000000 */
[----:B------:R-:W2:Y:S01]  /*04d0*/  MUFU.RCP R19, R20 ;  /* 0x0000001400137308 */ /* 0x000ea20000001000 */
[----:B------:R-:W-:-:S07]  /*04e0*/  @!P1 FMUL R2, R2, 16777216 ;  /* 0x4b80000002029820 */ /* 0x000fce0000400000 */
[----:B------:R3:W4:Y:S01]  /*04f0*/  MUFU.RCP R25, R16 ;  /* 0x0000001000197308 */ /* 0x0007220000001000 */
[----:B------:R-:W-:Y:S01]  /*0500*/  FADD R4, -R8, R4 ;  /* 0x0000000408047221 */ /* 0x000fe20000000100 */
[----:B---3--:R-:W-:Y:S01]  /*0510*/  FSEL R16, R45, 1, P6 ;  /* 0x3f8000002d107808 */ /* 0x008fe20003000000 */
[----:B------:R-:W-:-:S04]  /*0520*/  FADD R7, -R11, R7 ;  /* 0x000000070b077221 */ /* 0x000fc80000000100 */
[----:B------:R-:W-:Y:S01]  /*0530*/  @!P2 FMUL R16, R16, 16777216 ;  /* 0x4b8000001010a820 */ /* 0x000fe20000400000 */
[----:B------:R-:W-:Y:S01]  /*0540*/  @!P5 FMUL R6, R6, 16777216 ;  /* 0x4b8000000606d820 */ /* 0x000fe20000400000 */
[----:B-1----:R-:W-:Y:S02]  /*0550*/  FMUL R37, R17, R2 ;  /* 0x0000000211257220 */ /* 0x002fe40000400000 */
[----:B0-----:R-:W-:Y:S01]  /*0560*/  FMUL R8, R3, R16 ;  /* 0x0000001003087220 */ /* 0x001fe20000400000 */
[----:B------:R-:W-:Y:S01]  /*0570*/  @!P3 FMUL R18, R18, 16777216 ;  /* 0x4b8000001212b820 */ /* 0x000fe20000400000 */
[----:B------:R-:W-:Y:S01]  /*0580*/  FADD R9, -R9, R5 ;  /* 0x0000000509097221 */ /* 0x000fe20000000100 */
[----:B--2---:R-:W-:Y:S01]  /*0590*/  FMUL R11, R19, R6 ;  /* 0x00000006130b7220 */ /* 0x004fe20000400000 */
[----:B------:R-:W-:Y:S01]  /*05a0*/  FMUL R37, R37, R4 ;  /* 0x0000000425257220 */ /* 0x000fe20000400000 */
[----:B------:R-:W-:Y:S01]  /*05b0*/  FMUL R8, R8, R7 ;  /* 0x0000000708087220 */ /* 0x000fe20000400000 */
[----:B------:R-:W-:-:S02]  /*05c0*/  CS2R R4, SRZ ;  /* 0x0000000000047805 */ /* 0x000fc4000001ff00 */
[----:B------:R-:W-:Y:S01]  /*05d0*/  CS2R R6, SRZ ;  /* 0x0000000000067805 */ /* 0x000fe2000001ff00 */
[----:B----4-:R-:W-:Y:S01]  /*05e0*/  FMUL R18, R25, R18 ;  /* 0x0000001219127220 */ /* 0x010fe20000400000 */
[----:B------:R-:W-:-:S04]  /*05f0*/  IMAD.WIDE R2, R0, 0x4, R32 ;  /* 0x0000000400027825 */ /* 0x000fc800078e0220 */
[----:B------:R-:W-:Y:S01]  /*0600*/  FMUL R19, R11, R10 ;  /* 0x0000000a0b137220 */ /* 0x000fe20000400000 */
[----:B-----5:R-:W-:Y:S01]  /*0610*/  FFMA R43, R8, R15, R43 ;  /* 0x0000000f082b7223 */ /* 0x020fe2000000002b */
[----:B------:R-:W-:Y:S01]  /*0620*/  FMUL R18, R18, R9 ;  /* 0x0000000912127220 */ /* 0x000fe20000400000 */
[----:B------:R-:W-:Y:S01]  /*0630*/  CS2R R8, SRZ ;  /* 0x0000000000087805 */ /* 0x000fe2000001ff00 */
[----:B------:R0:W2:Y:S01]  /*0640*/  @!P0 LDG.E.EL.128 R4, desc[UR6][R2.64] ;  /* 0x0000000602048981 */ /* 0x0000a2000c2e1d00 */
[----:B------:R-:W-:Y:S01]  /*0650*/  CS2R R10, SRZ ;  /* 0x00000000000a7805 */ /* 0x000fe2000001ff00 */
[C---:B------:R-:W-:Y:S02]  /*0660*/  IMAD.IADD R17, R0.reuse, 0x1, R28 ;  /* 0x0000000100117824 */ /* 0x040fe400078e021c */
[----:B0-----:R-:W-:Y:S01]  /*0670*/  IMAD.WIDE R2, R0, 0x4, R22 ;  /* 0x0000000400027825 */ /* 0x001fe200078e0216 */
[----:B------:R-:W-:Y:S02]  /*0680*/  CS2R R24, SRZ ;  /* 0x0000000000187805 */ /* 0x000fe4000001ff00 */
[----:B------:R-:W-:-:S02]  /*0690*/  CS2R R26, SRZ ;  /* 0x00000000001a7805 */ /* 0x000fc4000001ff00 */
[----:B------:R0:W3:Y:S01]  /*06a0*/  @!P0 LDG.E.EL.128 R8, desc[UR6][R2.64] ;  /* 0x0000000602088981 */ /* 0x0000e2000c2e1d00 */
[----:B------:R-:W-:-:S05]  /*06b0*/  IMAD.WIDE R16, R17, 0x4, R30 ;  /* 0x0000000411107825 */ /* 0x000fca00078e021e */
[----:B------:R1:W2:Y:S01]  /*06c0*/  @!P0 LDG.E.EL.128 R24, desc[UR6][R16.64] ;  /* 0x0000000610188981 */ /* 0x0002a2000c2e1d00 */
[----:B------:R-:W-:Y:S01]  /*06d0*/  FFMA R39, R18, R13, R41 ;  /* 0x0000000d12277223 */ /* 0x000fe20000000029 */
[----:B------:R-:W-:Y:S02]  /*06e0*/  FFMA R37, R37, R12, R40 ;  /* 0x0000000c25257223 */ /* 0x000fe40000000028 */
[----:B------:R-:W4:Y:S01]  /*06f0*/  LDC.64 R40, c[0x0][0x230] ;  /* 0x00008c00ff287b82 */ /* 0x000f220000000a00 */
[----:B------:R-:W-:Y:S01]  /*0700*/  FFMA R42, R19, R14, R42 ;  /* 0x0000000e132a7223 */ /* 0x000fe2000000002a */
[----:B------:R-:W-:Y:S02]  /*0710*/  CS2R R12, SRZ ;  /* 0x00000000000c7805 */ /* 0x000fe4000001ff00 */
[----:B------:R-:W-:Y:S01]  /*0720*/  CS2R R14, SRZ ;  /* 0x00000000000e7805 */ /* 0x000fe2000001ff00 */
[----:B0-----:R-:W-:Y:S01]  /*0730*/  IMAD.WIDE R2, R0, 0x4, R34 ;  /* 0x0000000400027825 */ /* 0x001fe200078e0222 */
[----:B------:R-:W-:-:S02]  /*0740*/  CS2R R18, SRZ ;  /* 0x0000000000127805 */ /* 0x000fc4000001ff00 */
[----:B-1----:R-:W-:Y:S02]  /*0750*/  CS2R R16, SRZ ;  /* 0x0000000000107805 */ /* 0x002fe4000001ff00 */
[----:B------:R4:W5:Y:S02]  /*0760*/  @!P0 LDG.E.EL.128 R12, desc[UR6][R2.64] ;  /* 0x00000006020c8981 */ /* 0x000964000c2e1d00 */
[----:B----4-:R-:W-:-:S05]  /*0770*/  IMAD.WIDE R2, R0, 0x4, R40 ;  /* 0x0000000400027825 */ /* 0x010fca00078e0228 */
[----:B------:R0:W5:Y:S01]  /*0780*/  @!P0 LDG.E.EL.128 R16, desc[UR6][R2.64] ;  /* 0x0000000602108981 */ /* 0x000162000c2e1d00 */
[----:B------:R-:W-:Y:S02]  /*0790*/  VIADD R20, R44, 0x8 ;  /* 0x000000082c147836 */ /* 0x000fe40000000000 */
[----:B---3--:R-:W-:-:S06]  /*07a0*/  FADD R0, R11, 9.9999997473787516356e-06 ;  /* 0x3727c5ac0b007421 */ /* 0x008fcc0000000000 */
[----:B------:R-:W1:Y:S01]  /*07b0*/  MUFU.SQRT R0, R0 ;  /* 0x0000000000007308 */ /* 0x000e620000002000 */
[----:B--2---:R-:W-:Y:S01]  /*07c0*/  FADD R7, -R7, R27 ;  /* 0x0000001b07077221 */ /* 0x004fe20000000100 */
[----:B------:R-:W-:Y:S01]  /*07d0*/  FADD R27, R9, 9.9999997473787516356e-06 ;  /* 0x3727c5ac091b7421 */ /* 0x000fe20000000000 */
[----:B------:R-:W-:Y:S01]  /*07e0*/  LEA.HI R9, R21, R20, RZ, 0x7 ;  /* 0x0000001415097211 */ /* 0x000fe200078f38ff */
[----:B------:R-:W-:-:S03]  /*07f0*/  FADD R10, R10, 9.9999997473787516356e-06 ;  /* 0x3727c5ac0a0a7421 */ /* 0x000fc60000000000 */
[----:B------:R-:W-:Y:S02]  /*0800*/  LOP3.LUT R11, R9, 0xffffff80, RZ, 0xc0, !PT ;  /* 0xffffff80090b7812 */ /* 0x000fe400078ec0ff */
[----:B------:R-:W2:Y:S01]  /*0810*/  MUFU.SQRT R9, R10 ;  /* 0x0000000a00097308 */ /* 0x000ea20000002000 */
[----:B-1----:R-:W-:-:S07]  /*0820*/  FSETP.GT.AND P2, PT, R0, 8.50705917302346158658e+37, PT ;  /* 0x7e8000000000780b */ /* 0x002fce0003f44000 */
[----:B------:R-:W1:Y:S01]  /*0830*/  MUFU.SQRT R27, R27 ;  /* 0x0000001b001b7308 */ /* 0x000e620000002000 */
[----:B------:R-:W-:Y:S01]  /*0840*/  FSETP.GEU.AND P3, PT, R0, 1.175494350822287508e-38, PT ;  /* 0x008000000000780b */ /* 0x000fe20003f6e000 */
[----:B------:R-:W-:Y:S01]  /*0850*/  FADD R8, R8, 9.9999997473787516356e-06 ;  /* 0x3727c5ac08087421 */ /* 0x000fe20000000000 */
[----:B--2---:R-:W-:-:S05]  /*0860*/  FSETP.GT.AND P4, PT, R9, 8.50705917302346158658e+37, PT ;  /* 0x7e8000000900780b */ /* 0x004fca0003f84000 */
[----:B0-----:R-:W0:Y:S01]  /*0870*/  MUFU.SQRT R3, R8 ;  /* 0x0000000800037308 */ /* 0x001e220000002000 */
[----:B------:R-:W-:Y:S01]  /*0880*/  FSETP.GEU.AND P5, PT, R9, 1.175494350822287508e-38, PT ;  /* 0x008000000900780b */ /* 0x000fe20003fae000 */
[----:B------:R-:W-:Y:S01]  /*0890*/  @P2 FMUL R0, R0, 0.25 ;  /* 0x3e80000000002820 */ /* 0x000fe20000400000 */
[----:B-1----:R-:W-:-:S03]  /*08a0*/  FSETP.GT.AND P6, PT, R27, 8.50705917302346158658e+37, PT ;  /* 0x7e8000001b00780b */ /* 0x002fc60003fc4000 */
[----:B------:R-:W-:Y:S01]  /*08b0*/  @!P3 FMUL R0, R0, 16777216 ;  /* 0x4b8000000000b820 */ /* 0x000fe20000400000 */
[----:B------:R-:W-:Y:S01]  /*08c0*/  FSETP.GEU.AND P1, PT, R27, 1.175494350822287508e-38, PT ;  /* 0x008000001b00780b */ /* 0x000fe20003f2e000 */
[----:B------:R-:W-:-:S04]  /*08d0*/  @P4 FMUL R9, R9, 0.25 ;  /* 0x3e80000009094820 */ /* 0x000fc80000400000 */
[----:B------:R-:W1:Y:S01]  /*08e0*/  MUFU.RCP R0, R0 ;  /* 0x0000000000007308 */ /* 0x000e620000001000 */
[----:B------:R-:W-:Y:S01]  /*08f0*/  FSEL R10, R45, 1, P6 ;  /* 0x3f8000002d0a7808 */ /* 0x000fe20003000000 */
[----:B------:R-:W-:Y:S02]  /*0900*/  IMAD.IADD R20, R20, 0x1, -R11 ;  /* 0x0000000114147824 */ /* 0x000fe400078e0a0b */
[----:B------:R-:W-:Y:S01]  /*0910*/  @!P5 FMUL R9, R9, 16777216 ;  /* 0x4b8000000909d820 */ /* 0x000fe20000400000 */
[----:B------:R-:W-:Y:S01]  /*0920*/  FSEL R11, R45, 1, P2 ;  /* 0x3f8000002d0b7808 */ /* 0x000fe20001000000 */
[----:B------:R-:W-:Y:S01]  /*0930*/  @P6 FMUL R27, R27, 0.25 ;  /* 0x3e8000001b1b6820 */ /* 0x000fe20000400000 */
[----:B0-----:R-:W-:Y:S01]  /*0940*/  FSETP.GT.AND P6, PT, R3, 8.50705917302346158658e+37, PT ;  /* 0x7e8000000300780b */ /* 0x001fe20003fc4000 */
[----:B------:R-:W-:Y:S02]  /*0950*/  @!P1 FMUL R10, R10, 16777216 ;  /* 0x4b8000000a0a9820 */ /* 0x000fe40000400000 */
[----:B------:R-:W-:Y:S01]  /*0960*/  @!P1 FMUL R27, R27, 16777216 ;  /* 0x4b8000001b1b9820 */ /* 0x000fe20000400000 */
[----:B------:R-:W-:Y:S01]  /*0970*/  FSETP.GEU.AND P1, PT, R3, 1.175494350822287508e-38, PT ;  /* 0x008000000300780b */ /* 0x000fe20003f2e000 */
[----:B------:R-:W0:Y:S01]  /*0980*/  MUFU.RCP R9, R9 ;  /* 0x0000000900097308 */ /* 0x000e220000001000 */
[----:B------:R-:W-:-:S04]  /*0990*/  @!P3 FMUL R11, R11, 16777216 ;  /* 0x4b8000000b0bb820 */ /* 0x000fc80000400000 */
[----:B-1----:R-:W-:Y:S01]  /*09a0*/  FMUL R2, R0, R11 ;  /* 0x0000000b00027220 */ /* 0x002fe20000400000 */
[----:B------:R-:W-:Y:S02]  /*09b0*/  FSEL R0, R45, 1, P4 ;  /* 0x3f8000002d007808 */ /* 0x000fe40002000000 */
[----:B------:R-:W1:Y:S01]  /*09c0*/  MUFU.RCP R27, R27 ;  /* 0x0000001b001b7308 */ /* 0x000e620000001000 */
[----:B------:R-:W-:Y:S02]  /*09d0*/  @P6 FMUL R3, R3, 0.25 ;  /* 0x3e80000003036820 */ /* 0x000fe40000400000 */
[----:B------:R-:W-:Y:S02]  /*09e0*/  @!P5 FMUL R0, R0, 16777216 ;  /* 0x4b8000000000d820 */ /* 0x000fe40000400000 */
[----:B------:R-:W-:Y:S02]  /*09f0*/  @!P1 FMUL R3, R3, 16777216 ;  /* 0x4b80000003039820 */ /* 0x000fe40000400000 */
[----:B0-----:R-:W-:Y:S01]  /*0a00*/  FMUL R11, R9, R0 ;  /* 0x00000000090b7220 */ /* 0x001fe20000400000 */
[----:B------:R-:W-:Y:S01]  /*0a10*/  FMUL R2, R2, R7 ;  /* 0x0000000702027220 */ /* 0x000fe20000400000 */
[----:B------:R0:W2:Y:S01]  /*0a20*/  MUFU.RCP R0, R3 ;  /* 0x0000000300007308 */ /* 0x0000a20000001000 */
[----:B------:R-:W-:Y:S01]  /*0a30*/  FADD R6, -R6, R26 ;  /* 0x0000001a06067221 */ /* 0x000fe20000000100 */
[----:B------:R-:W-:Y:S01]  /*0a40*/  FADD R5, -R5, R25 ;  /* 0x0000001905057221 */ /* 0x000fe20000000100 */
[----:B-----5:R-:W-:Y:S01]  /*0a50*/  FFMA R2, R2, R15, R19 ;  /* 0x0000000f02027223 */ /* 0x020fe20000000013 */
[----:B------:R-:W-:Y:S01]  /*0a60*/  FSEL R19, R45, 1, P6 ;  /* 0x3f8000002d137808 */ /* 0x000fe20003000000 */
[----:B-1----:R-:W-:Y:S01]  /*0a70*/  FMUL R10, R27, R10 ;  /* 0x0000000a1b0a7220 */ /* 0x002fe20000400000 */
[----:B------:R-:W-:-:S02]  /*0a80*/  IMAD.IADD R9, R20, 0x1, R28 ;  /* 0x0000000114097824 */ /* 0x000fc400078e021c */
[----:B------:R-:W-:Y:S01]  /*0a90*/  FADD R24, -R4, R24 ;  /* 0x0000001804187221 */ /* 0x000fe20000000100 */
[----:B------:R-:W-:Y:S01]  /*0aa0*/  FMUL R11, R11, R6 ;  /* 0x000000060b0b7220 */ /* 0x000fe20000400000 */
[----:B------:R-:W-:Y:S01]  /*0ab0*/  FMUL R10, R10, R5 ;  /* 0x000000050a0a7220 */ /* 0x000fe20000400000 */
[----:B------:R-:W-:Y:S02]  /*0ac0*/  CS2R R4, SRZ ;  /* 0x0000000000047805 */ /* 0x000fe4000001ff00 */
[----:B------:R-:W-:Y:S01]  /*0ad0*/  CS2R R6, SRZ ;  /* 0x0000000000067805 */ /* 0x000fe2000001ff00 */
[----:B------:R-:W-:Y:S01]  /*0ae0*/  @!P1 FMUL R19, R19, 16777216 ;  /* 0x4b80000013139820 */ /* 0x000fe20000400000 */
[----:B------:R-:W-:-:S04]  /*0af0*/  IMAD.WIDE R8, R9, 0x4, R30 ;  /* 0x0000000409087825 */ /* 0x000fc800078e021e */
[----:B0-----:R-:W-:Y:S01]  /*0b00*/  FFMA R3, R10, R13, R17 ;  /* 0x0000000d0a037223 */ /* 0x001fe20000000011 */
[----:B--2---:R-:W-:Y:S01]  /*0b10*/  FMUL R19, R0, R19 ;  /* 0x0000001300137220 */ /* 0x004fe20000400000 */
[----:B------:R-:W-:Y:S01]  /*0b20*/  FFMA R0, R11, R14, R18 ;  /* 0x0000000e0b007223 */ /* 0x000fe20000000012 */
[----:B------:R0:W2:Y:S01]  /*0b30*/  @!P0 LDG.E.EL.128 R4, desc[UR6][R8.64] ;  /* 0x0000000608048981 */ /* 0x0000a2000c2e1d00 */
[----:B------:R-:W-:Y:S01]  /*0b40*/  CS2R R10, SRZ ;  /* 0x00000000000a7805 */ /* 0x000fe2000001ff00 */
[----:B------:R-:W-:-:S04]  /*0b50*/  IMAD.WIDE R14, R20, 0x4, R32 ;  /* 0x00000004140e7825 */ /* 0x000fc800078e0220 */
[----:B------:R-:W-:Y:S01]  /*0b60*/  FMUL R13, R19, R24 ;  /* 0x00000018130d7220 */ /* 0x000fe20000400000 */
[----:B------:R-:W-:Y:S02]  /*0b70*/  CS2R R24, SRZ ;  /* 0x0000000000187805 */ /* 0x000fe4000001ff00 */
[----:B0-----:R-:W-:Y:S02]  /*0b80*/  CS2R R8, SRZ ;  /* 0x0000000000087805 */ /* 0x001fe4000001ff00 */
[----:B------:R-:W-:-:S04]  /*0b90*/  CS2R R26, SRZ ;  /* 0x00000000001a7805 */ /* 0x000fc8000001ff00 */
[----:B------:R0:W2:Y:S02]  /*0ba0*/  @!P0 LDG.E.EL.128 R8, desc[UR6][R14.64] ;  /* 0x000000060e088981 */ /* 0x0000a4000c2e1d00 */
[----:B0-----:R-:W-:-:S05]  /*0bb0*/  IMAD.WIDE R14, R20, 0x4, R22 ;  /* 0x00000004140e7825 */ /* 0x001fca00078e0216 */
[----:B------:R-:W3:Y:S01]  /*0bc0*/  @!P0 LDG.E.EL.128 R24, desc[UR6][R14.64] ;  /* 0x000000060e188981 */ /* 0x000ee2000c2e1d00 */
[----:B------:R-:W-:Y:S01]  /*0bd0*/  FFMA R38, R13, R12, R16 ;  /* 0x0000000c0d267223 */ /* 0x000fe20000000010 */
[----:B------:R-:W-:-:S05]  /*0be0*/  VIADD R40, R44, 0xc ;  /* 0x0000000c2c287836 */ /* 0x000fca0000000000 */
[----:B------:R-:W-:-:S04]  /*0bf0*/  LEA.HI R21, R21, R40, RZ, 0x7 ;  /* 0x0000002815157211 */ /* 0x000fc800078f38ff */
[----:B------:R-:W-:-:S05]  /*0c00*/  LOP3.LUT R21, R21, 0xffffff80, RZ, 0xc0, !PT ;  /* 0xffffff8015157812 */ /* 0x000fca00078ec0ff */
[----:B------:R-:W-:Y:S02]  /*0c10*/  IMAD.IADD R40, R40, 0x1, -R21 ;  /* 0x0000000128287824 */ /* 0x000fe400078e0a15 */
[----:B---3--:R-:W-:Y:S01]  /*0c20*/  FADD R26, R26, 9.9999997473787516356e-06 ;  /* 0x3727c5ac1a1a7421 */ /* 0x008fe20000000000 */
[----:B------:R-:W-:Y:S01]  /*0c30*/  FADD R27, R27, 9.9999997473787516356e-06 ;  /* 0x3727c5ac1b1b7421 */ /* 0x000fe20000000000 */
[----:B------:R-:W-:-:S04]  /*0c40*/  FADD R25, R25, 9.9999997473787516356e-06 ;  /* 0x3727c5ac19197421 */ /* 0x000fc80000000000 */
[----:B------:R-:W0:Y:S08]  /*0c50*/  MUFU.SQRT R26, R26 ;  /* 0x0000001a001a7308 */ /* 0x000e300000002000 */
[----:B------:R-:W1:Y:S08]  /*0c60*/  MUFU.SQRT R17, R27 ;  /* 0x0000001b00117308 */ /* 0x000e700000002000 */
[----:B------:R-:W3:Y:S01]  /*0c70*/  MUFU.SQRT R18, R25 ;  /* 0x0000001900127308 */ /* 0x000ee20000002000 */
[----:B0-----:R-:W-:-:S02]  /*0c80*/  FSETP.GT.AND P2, PT, R26, 8.50705917302346158658e+37, PT ;  /* 0x7e8000001a00780b */ /* 0x001fc40003f44000 */
[----:B------:R-:W-:Y:S02]  /*0c90*/  FSETP.GEU.AND P5, PT, R26, 1.175494350822287508e-38, PT ;  /* 0x008000001a00780b */ /* 0x000fe40003fae000 */
[C---:B-1----:R-:W-:Y:S02]  /*0ca0*/  FSETP.GT.AND P3, PT, R17.reuse, 8.50705917302346158658e+37, PT ;  /* 0x7e8000001100780b */ /* 0x042fe40003f64000 */
[----:B------:R-:W-:Y:S02]  /*0cb0*/  FSETP.GEU.AND P6, PT, R17, 1.175494350822287508e-38, PT ;  /* 0x008000001100780b */ /* 0x000fe40003fce000 */
[C---:B---3--:R-:W-:Y:S02]  /*0cc0*/  FSETP.GT.AND P1, PT, R18.reuse, 8.50705917302346158658e+37, PT ;  /* 0x7e8000001200780b */ /* 0x048fe40003f24000 */
[----:B------:R-:W-:-:S03]  /*0cd0*/  FSETP.GEU.AND P4, PT, R18, 1.175494350822287508e-38, PT ;  /* 0x008000001200780b */ /* 0x000fc60003f8e000 */
[----:B------:R-:W-:-:S04]  /*0ce0*/  @P2 FMUL R26, R26, 0.25 ;  /* 0x3e8000001a1a2820 */ /* 0x000fc80000400000 */
[----:B------:R-:W-:Y:S01]  /*0cf0*/  @P3 FMUL R17, R17, 0.25 ;  /* 0x3e80000011113820 */ /* 0x000fe20000400000 */
[----:B------:R-:W-:-:S03]  /*0d00*/  @!P5 FMUL R26, R26, 16777216 ;  /* 0x4b8000001a1ad820 */ /* 0x000fc60000400000 */
[----:B------:R-:W-:Y:S01]  /*0d10*/  @!P6 FMUL R17, R17, 16777216 ;  /* 0x4b8000001111e820 */ /* 0x000fe20000400000 */
[----:B------:R-:W-:Y:S01]  /*0d20*/  @P1 FMUL R18, R18, 0.25 ;  /* 0x3e80000012121820 */ /* 0x000fe20000400000 */
[----:B------:R-:W0:Y:S03]  /*0d30*/  MUFU.RCP R12, R26 ;  /* 0x0000001a000c7308 */ /* 0x000e260000001000 */
[----:B------:R-:W-:Y:S01]  /*0d40*/  @!P4 FMUL R18, R18, 16777216 ;  /* 0x4b8000001212c820 */ /* 0x000fe20000400000 */
[----:B------:R-:W-:-:S04]  /*0d50*/  FSEL R13, R45, 1, P2 ;  /* 0x3f8000002d0d7808 */ /* 0x000fc80001000000 */
[----:B------:R-:W1:Y:S01]  /*0d60*/  MUFU.RCP R14, R18 ;  /* 0x00000012000e7308 */ /* 0x000e620000001000 */
[----:B--2---:R-:W-:Y:S01]  /*0d70*/  FADD R11, -R11, R7 ;  /* 0x000000070b0b7221 */ /* 0x004fe20000000100 */
[----:B------:R-:W-:Y:S01]  /*0d80*/  FADD R15, -R10, R6 ;  /* 0x000000060a0f7221 */ /* 0x000fe20000000100 */
[----:B------:R-:W-:-:S05]  /*0d90*/  FSEL R7, R45, 1, P1 ;  /* 0x3f8000002d077808 */ /* 0x000fca0000800000 */
[----:B------:R-:W2:Y:S01]  /*0da0*/  MUFU.RCP R17, R17 ;  /* 0x0000001100117308 */ /* 0x000ea20000001000 */
[----:B------:R-:W-:Y:S01]  /*0db0*/  FSEL R6, R45, 1, P3 ;  /* 0x3f8000002d067808 */ /* 0x000fe20001800000 */
[----:B------:R-:W-:Y:S01]  /*0dc0*/  @!P5 FMUL R13, R13, 16777216 ;  /* 0x4b8000000d0dd820 */ /* 0x000fe20000400000 */
[----:B------:R-:W-:-:S03]  /*0dd0*/  @!P4 FMUL R7, R7, 16777216 ;  /* 0x4b8000000707c820 */ /* 0x000fc60000400000 */
[----:B0-----:R-:W-:Y:S01]  /*0de0*/  FMUL R10, R12, R13 ;  /* 0x0000000d0c0a7220 */ /* 0x001fe20000400000 */
[----:B------:R-:W-:Y:S01]  /*0df0*/  @!P6 FMUL R6, R6, 16777216 ;  /* 0x4b8000000606e820 */ /* 0x000fe20000400000 */
[----:B------:R-:W-:Y:S01]  /*0e00*/  FADD R5, -R9, R5 ;  /* 0x0000000509057221 */ /* 0x000fe20000000100 */
[----:B-1----:R-:W-:Y:S01]  /*0e10*/  FMUL R9, R14, R7 ;  /* 0x000000070e097220 */ /* 0x002fe20000400000 */
[----:B------:R-:W-:Y:S01]  /*0e20*/  FMUL R10, R10, R15 ;  /* 0x0000000f0a0a7220 */ /* 0x000fe20000400000 */
[----:B------:R-:W-:Y:S02]  /*0e30*/  CS2R R12, SRZ ;  /* 0x00000000000c7805 */ /* 0x000fe4000001ff00 */
[----:B------:R-:W-:Y:S01]  /*0e40*/  CS2R R14, SRZ ;  /* 0x00000000000e7805 */ /* 0x000fe2000001ff00 */
[----:B--2---:R-:W-:Y:S01]  /*0e50*/  FMUL R16, R17, R6 ;  /* 0x0000000611107220 */ /* 0x004fe20000400000 */
[----:B------:R-:W-:-:S05]  /*0e60*/  IMAD.WIDE R6, R20, 0x4, R34 ;  /* 0x0000000414067825 */ /* 0x000fca00078e0222 */
[----:B------:R0:W2:Y:S02]  /*0e70*/  @!P0 LDG.E.EL.128 R12, desc[UR6][R6.64] ;  /* 0x00000006060c8981 */ /* 0x0000a4000c2e1d00 */
[----:B0-----:R-:W0:Y:S01]  /*0e80*/  LDC.64 R6, c[0x0][0x230] ;  /* 0x00008c00ff067b82 */ /* 0x001e220000000a00 */
[----:B------:R-:W-:Y:S01]  /*0e90*/  FMUL R26, R16, R11 ;  /* 0x0000000b101a7220 */ /* 0x000fe20000400000 */
[----:B------:R-:W-:Y:S02]  /*0ea0*/  CS2R R16, SRZ ;  /* 0x0000000000107805 */ /* 0x000fe4000001ff00 */
[----:B------:R-:W-:Y:S01]  /*0eb0*/  CS2R R18, SRZ ;  /* 0x0000000000127805 */ /* 0x000fe2000001ff00 */
[----:B0-----:R-:W-:-:S05]  /*0ec0*/  IMAD.WIDE R20, R20, 0x4, R6 ;  /* 0x0000000414147825 */ /* 0x001fca00078e0206 */
[----:B------:R0:W2:Y:S01]  /*0ed0*/  @!P0 LDG.E.EL.128 R16, desc[UR6][R20.64] ;  /* 0x0000000614108981 */ /* 0x0000a2000c2e1d00 */
[----:B------:R-:W-:Y:S01]  /*0ee0*/  IMAD.WIDE R6, R40, 0x4, R22 ;  /* 0x0000000428067825 */ /* 0x000fe200078e0216 */
[----:B------:R-:W-:Y:S02]  /*0ef0*/  CS2R R22, SRZ ;  /* 0x0000000000167805 */ /* 0x000fe4000001ff00 */
[----:B0-----:R-:W-:-:S06]  /*0f00*/  CS2R R20, SRZ ;  /* 0x0000000000147805 */ /* 0x001fcc000001ff00 */
[----:B------:R0:W3:Y:S01]  /*0f10*/  @!P0 LDG.E.EL.128 R20, desc[UR6][R6.64] ;  /* 0x0000000606148981 */ /* 0x0000e2000c2e1d00 */
[----:B------:R-:W-:Y:S02]  /*0f20*/  IMAD.IADD R11, R40, 0x1, R28 ;  /* 0x00000001280b7824 */ /* 0x000fe400078e021c */
[----:B------:R-:W-:Y:S02]  /*0f30*/  FMUL R28, R9, R5 ;  /* 0x00000005091c7220 */ /* 0x000fe40000400000 */
[----:B0-----:R-:W-:-:S04]  /*0f40*/  IMAD.WIDE R6, R11, 0x4, R30 ;  /* 0x000000040b067825 */ /* 0x001fc800078e021e */
[----:B------:R-:W-:-:S04]  /*0f50*/  FADD R11, R24, 9.9999997473787516356e-06 ;  /* 0x3727c5ac180b7421 */ /* 0x000fc80000000000 */
[----:B------:R-:W0:Y:S01]  /*0f60*/  MUFU.SQRT R5, R11 ;  /* 0x0000000b00057308 */ /* 0x000e220000002000 */
[----:B------:R-:W-:Y:S02]  /*0f70*/  CS2R R24, SRZ ;  /* 0x0000000000187805 */ /* 0x000fe4000001ff00 */
[----:B------:R-:W-:Y:S02]  /*0f80*/  CS2R R30, SRZ ;  /* 0x00000000001e7805 */ /* 0x000fe4000001ff00 */
[C---:B0-----:R-:W-:Y:S02]  /*0f90*/  FSETP.GT.AND P1, PT, R5.reuse, 8.50705917302346158658e+37, PT ;  /* 0x7e8000000500780b */ /* 0x041fe40003f24000 */
[----:B------:R-:W-:-:S11]  /*0fa0*/  FSETP.GEU.AND P2, PT, R5, 1.175494350822287508e-38, PT ;  /* 0x008000000500780b */ /* 0x000fd60003f4e000 */
[----:B------:R-:W-:-:S04]  /*0fb0*/  @P1 FMUL R5, R5, 0.25 ;  /* 0x3e80000005051820 */ /* 0x000fc80000400000 */
[----:B------:R-:W-:Y:S01]  /*0fc0*/  @!P2 FMUL R5, R5, 16777216 ;  /* 0x4b8000000505a820 */ /* 0x000fe20000400000 */
[----:B--2---:R-:W-:Y:S02]  /*0fd0*/  FFMA R14, R10, R14, R18 ;  /* 0x0000000e0a0e7223 */ /* 0x004fe40000000012 */
[----:B------:R-:W0:Y:S01]  /*0fe0*/  LDC.64 R10, c[0x0][0x230] ;  /* 0x00008c00ff0a7b82 */ /* 0x000e220000000a00 */
[----:B------:R-:W-:Y:S01]  /*0ff0*/  FFMA R15, R26, R15, R19 ;  /* 0x0000000f1a0f7223 */ /* 0x000fe20000000013 */
[----:B------:R-:W-:Y:S01]  /*1000*/  CS2R R26, SRZ ;  /* 0x00000000001a7805 */ /* 0x000fe2000001ff00 */
[----:B------:R-:W-:Y:S01]  /*1010*/  FFMA R13, R28, R13, R17 ;  /* 0x0000000d1c0d7223 */ /* 0x000fe20000000011 */
[----:B------:R-:W-:-:S04]  /*1020*/  CS2R R28, SRZ ;  /* 0x00000000001c7805 */ /* 0x000fc8000001ff00 */
[----:B------:R1:W2:Y:S02]  /*1030*/  @!P0 LDG.E.EL.128 R24, desc[UR6][R6.64] ;  /* 0x0000000606188981 */ /* 0x0002a4000c2e1d00 */
[----:B-1----:R-:W-:Y:S01]  /*1040*/  IMAD.WIDE R6, R40, 0x4, R32 ;  /* 0x0000000428067825 */ /* 0x002fe200078e0220 */
[----:B------:R-:W-:-:S04]  /*1050*/  CS2R R32, SRZ ;  /* 0x0000000000207805 */ /* 0x000fc8000001ff00 */
[----:B------:R1:W2:Y:S01]  /*1060*/  @!P0 LDG.E.EL.128 R28, desc[UR6][R6.64] ;  /* 0x00000006061c8981 */ /* 0x0002a2000c2e1d00 */
[----:B------:R4:W5:Y:S01]  /*1070*/  MUFU.RCP R18, R5 ;  /* 0x0000000500127308 */ /* 0x0009620000001000 */
[----:B-1----:R-:W-:Y:S01]  /*1080*/  IMAD.WIDE R6, R40, 0x4, R34 ;  /* 0x0000000428067825 */ /* 0x002fe200078e0222 */
[----:B------:R-:W-:-:S03]  /*1090*/  CS2R R34, SRZ ;  /* 0x0000000000227805 */ /* 0x000fc6000001ff00 */
[----:B0-----:R-:W-:-:S04]  /*10a0*/  IMAD.WIDE R40, R40, 0x4, R10 ;  /* 0x0000000428287825 */ /* 0x001fc800078e020a */
[----:B------:R-:W-:Y:S01]  /*10b0*/  FADD R11, -R8, R4 ;  /* 0x00000004080b7221 */ /* 0x000fe20000000100 */
[----:B----4-:R-:W-:Y:S01]  /*10c0*/  CS2R R4, SRZ ;  /* 0x0000000000047805 */ /* 0x010fe2000001ff00 */
[----:B------:R0:W4:Y:S02]  /*10d0*/  @!P0 LDG.E.EL.128 R32, desc[UR6][R6.64] ;  /* 0x0000000606208981 */ /* 0x000124000c2e1d00 */
[----:B0-----:R-:W-:-:S06]  /*10e0*/  CS2R R6, SRZ ;  /* 0x0000000000067805 */ /* 0x001fcc000001ff00 */
[----:B------:R0:W4:Y:S01]  /*10f0*/  @!P0 LDG.E.EL.128 R4, desc[UR6][R40.64] ;  /* 0x0000000628048981 */ /* 0x000122000c2e1d00 */
[----:B------:R-:W-:Y:S01]  /*1100*/  FSEL R9, R45, 1, P1 ;  /* 0x3f8000002d097808 */ /* 0x000fe20000800000 */
[----:B0-----:R-:W0:Y:S04]  /*1110*/  S2R R41, SR_TID.X ;  /* 0x0000000000297919 */ /* 0x001e280000002100 */
[----:B------:R-:W-:Y:S01]  /*1120*/  @!P2 FMUL R9, R9, 16777216 ;  /* 0x4b8000000909a820 */ /* 0x000fe20000400000 */
[----:B---3--:R-:W-:Y:S01]  /*1130*/  FADD R21, R21, 9.9999997473787516356e-06 ;  /* 0x3727c5ac15157421 */ /* 0x008fe20000000000 */
[----:B------:R-:W-:Y:S01]  /*1140*/  FADD R20, R20, 9.9999997473787516356e-06 ;  /* 0x3727c5ac14147421 */ /* 0x000fe20000000000 */
[----:B------:R-:W-:Y:S01]  /*1150*/  FADD R22, R22, 9.9999997473787516356e-06 ;  /* 0x3727c5ac16167421 */ /* 0x000fe20000000000 */
[----:B-----5:R-:W-:-:S02]  /*1160*/  FMUL R18, R18, R9 ;  /* 0x0000000912127220 */ /* 0x020fc40000400000 */
[----:B------:R-:W1:Y:S01]  /*1170*/  MUFU.SQRT R9, R21 ;  /* 0x0000001500097308 */ /* 0x000e620000002000 */
[----:B------:R-:W3:Y:S07]  /*1180*/  S2UR UR5, SR_CgaCtaId ;  /* 0x00000000000579c3 */ /* 0x000eee0000008800 */
[----:B------:R-:W5:Y:S01]  /*1190*/  MUFU.SQRT R8, R20 ;  /* 0x0000001400087308 */ /* 0x000f620000002000 */
[----:B------:R-:W-:-:S07]  /*11a0*/  FADD R23, R23, 9.9999997473787516356e-06 ;  /* 0x3727c5ac17177421 */ /* 0x000fce0000000000 */
[----:B------:R-:W3:Y:S01]  /*11b0*/  MUFU.SQRT R10, R22 ;  /* 0x00000016000a7308 */ /* 0x000ee20000002000 */
[----:B------:R-:W-:Y:S01]  /*11c0*/  FMUL R17, R18, R11 ;  /* 0x0000000b12117220 */ /* 0x000fe20000400000 */
[----:B-1----:R-:W-:-:S06]  /*11d0*/  FSETP.GT.AND P5, PT, R9, 8.50705917302346158658e+37, PT ;  /* 0x7e8000000900780b */ /* 0x002fcc0003fa4000 */
[----:B------:R-:W1:Y:S01]  /*11e0*/  MUFU.SQRT R11, R23 ;  /* 0x00000017000b7308 */ /* 0x000e620000002000 */
[----:B-----5:R-:W-:Y:S01]  /*11f0*/  FSETP.GT.AND P2, PT, R8, 8.50705917302346158658e+37, PT ;  /* 0x7e8000000800780b */ /* 0x020fe20003f44000 */
[----:B------:R-:W-:Y:S01]  /*1200*/  FFMA R12, R17, R12, R16 ;  /* 0x0000000c110c7223 */ /* 0x000fe20000000010 */
[----:B0-----:R-:W-:Y:S02]  /*1210*/  SHF.R.U32.HI R17, RZ, 0x6, R41 ;  /* 0x00000006ff117819 */ /* 0x001fe40000011629 */
[----:B---3--:R-:W-:Y:S02]  /*1220*/  FSETP.GT.AND P6, PT, R10, 8.50705917302346158658e+37, PT ;  /* 0x7e8000000a00780b */ /* 0x008fe40003fc4000 */
[----:B------:R-:W-:Y:S02]  /*1230*/  SGXT.U32 R17, R17, 0x2 ;  /* 0x000000021111781a */ /* 0x000fe40000000000 */
[C---:B------:R-:W-:Y:S01]  /*1240*/  FSETP.GEU.AND P1, PT, R9.reuse, 1.175494350822287508e-38, PT ;  /* 0x008000000900780b */ /* 0x040fe20003f2e000 */
[----:B------:R-:W-:Y:S01]  /*1250*/  @P5 FMUL R9, R9, 0.25 ;  /* 0x3e80000009095820 */ /* 0x000fe20000400000 */
[----:B------:R-:W-:-:S02]  /*1260*/  LOP3.LUT R44, R17, R44, RZ, 0xfc, !PT ;  /* 0x0000002c112c7212 */ /* 0x000fc400078efcff */
[----:B-1----:R-:W-:Y:S02]  /*1270*/  FSETP.GT.AND P4, PT, R11, 8.50705917302346158658e+37, PT ;  /* 0x7e8000000b00780b */ /* 0x002fe40003f84000 */
[C---:B------:R-:W-:Y:S01]  /*1280*/  FSETP.GEU.AND P3, PT, R8.reuse, 1.175494350822287508e-38, PT ;  /* 0x008000000800780b */ /* 0x040fe20003f6e000 */
[----:B------:R-:W-:Y:S01]  /*1290*/  @P2 FMUL R8, R8, 0.25 ;  /* 0x3e80000008082820 */ /* 0x000fe20000400000 */
[C---:B------:R-:W-:Y:S01]  /*12a0*/  FSEL R17, R45.reuse, 1, P5 ;  /* 0x3f8000002d117808 */ /* 0x040fe20002800000 */
[----:B------:R-:W-:Y:S01]  /*12b0*/  UMOV UR4, 0x400 ;  /* 0x0000040000047882 */ /* 0x000fe20000000000 */
[----:B------:R-:W-:Y:S02]  /*12c0*/  FSEL R16, R45, 1, P2 ;  /* 0x3f8000002d107808 */ /* 0x000fe40001000000 */
[----:B------:R-:W-:Y:S02]  /*12d0*/  FSETP.GEU.AND P5, PT, R37, RZ, PT ;  /* 0x000000ff2500720b */ /* 0x000fe40003fae000 */
[C---:B------:R-:W-:Y:S01]  /*12e0*/  FSETP.GEU.AND P2, PT, R10.reuse, 1.175494350822287508e-38, PT ;  /* 0x008000000a00780b */ /* 0x040fe20003f4e000 */
[----:B------:R-:W-:Y:S01]  /*12f0*/  @P6 FMUL R10, R10, 0.25 ;  /* 0x3e8000000a0a6820 */ /* 0x000fe20000400000 */
[----:B------:R-:W-:Y:S01]  /*1300*/  FSEL R19, R45, 1, P6 ;  /* 0x3f8000002d137808 */ /* 0x000fe20003000000 */
[----:B------:R-:W-:Y:S01]  /*1310*/  UPRMT UR4, UR5, 0x654, UR4 ;  /* 0x0000065405047896 */ /* 0x000fe20008000004 */
[----:B------:R-:W-:-:S02]  /*1320*/  FSETP.GEU.AND P6, PT, R11, 1.175494350822287508e-38, PT ;  /* 0x008000000b00780b */ /* 0x000fc40003fce000 */
[----:B------:R-:W-:Y:S02]  /*1330*/  FSEL R21, R37, RZ, P5 ;  /* 0x000000ff25157208 */ /* 0x000fe40002800000 */
[----:B------:R-:W-:Y:S02]  /*1340*/  LOP3.LUT R18, R41, 0xff, RZ, 0xc0, !PT ;  /* 0x000000ff29127812 */ /* 0x000fe400078ec0ff */
[----:B------:R-:W-:Y:S01]  /*1350*/  FSETP.GEU.AND P5, PT, R39, RZ, PT ;  /* 0x000000ff2700720b */ /* 0x000fe20003fae000 */
[----:B------:R-:W-:Y:S01]  /*1360*/  IMAD.SHL.U32 R23, R41, 0x4, RZ ;  /* 0x0000000429177824 */ /* 0x000fe200078e00ff */
[----:B------:R-:W-:Y:S02]  /*1370*/  LEA R18, R18, UR4, 0x2 ;  /* 0x0000000412127c11 */ /* 0x000fe4000f8e10ff */
[----:B------:R-:W-:Y:S02]  /*1380*/  FSEL R39, R39, RZ, P5 ;  /* 0x000000ff27277208 */ /* 0x000fe40002800000 */
[----:B------:R-:W-:Y:S01]  /*1390*/  FSETP.GEU.AND P5, PT, R42, RZ, PT ;  /* 0x000000ff2a00720b */ /* 0x000fe20003fae000 */
[----:B------:R-:W-:Y:S01]  /*13a0*/  @P4 FMUL R11, R11, 0.25 ;  /* 0x3e8000000b0b4820 */ /* 0x000fe20000400000 */
[----:B------:R-:W-:Y:S01]  /*13b0*/  FSEL R45, R45, 1, P4 ;  /* 0x3f8000002d2d7808 */ /* 0x000fe20002000000 */
[----:B------:R0:W-:Y:S01]  /*13c0*/  STS [R18], R21 ;  /* 0x0000001512007388 */ /* 0x0001e20000000800 */
[----:B------:R-:W-:-:S02]  /*13d0*/  FSETP.GTU.AND P4, PT, R21, RZ, PT ;  /* 0x000000ff1500720b */ /* 0x000fc40003f8c000 */
[----:B------:R-:W-:Y:S01]  /*13e0*/  FSEL R37, R42, RZ, P5 ;  /* 0x000000ff2a257208 */ /* 0x000fe20002800000 */
[----:B------:R-:W-:Y:S01]  /*13f0*/  @!P6 FMUL R11, R11, 16777216 ;  /* 0x4b8000000b0be820 */ /* 0x000fe20000400000 */
[----:B------:R-:W-:Y:S01]  /*1400*/  @!P1 FMUL R9, R9, 16777216 ;  /* 0x4b80000009099820 */ /* 0x000fe20000400000 */
[C---:B0-----:R-:W-:Y:S02]  /*1410*/  LOP3.LUT R21, R23.reuse, 0xfc, RZ, 0xc0, !PT ;  /* 0x000000fc17157812 */ /* 0x041fe400078ec0ff */
[----:B------:R-:W-:Y:S01]  /*1420*/  LOP3.LUT R23, R23, 0x3fc, RZ, 0xc0, !PT ;  /* 0x000003fc17177812 */ /* 0x000fe200078ec0ff */
[----:B------:R0:W-:Y:S01]  /*1430*/  STS [R18+0x808], R37 ;  /* 0x0008082512007388 */ /* 0x0001e20000000800 */
[----:B------:R-:W-:Y:S01]  /*1440*/  FSETP.GTU.AND P5, PT, R37, RZ, PT ;  /* 0x000000ff2500720b */ /* 0x000fe20003fac000 */
[----:B------:R1:W3:Y:S01]  /*1450*/  MUFU.RCP R40, R9 ;  /* 0x0000000900287308 */ /* 0x0002e20000001000 */
[----:B------:R-:W-:Y:S01]  /*1460*/  @!P2 FMUL R10, R10, 16777216 ;  /* 0x4b8000000a0aa820 */ /* 0x000fe20000400000 */
[----:B------:R-:W-:Y:S01]  /*1470*/  @!P3 FMUL R8, R8, 16777216 ;  /* 0x4b8000000808b820 */ /* 0x000fe20000400000 */
[----:B0-----:R-:W-:-:S05]  /*1480*/  LOP3.LUT R37, R23, 0x800, RZ, 0xfc, !PT ;  /* 0x0000080017257812 */ /* 0x001fca00078efcff */
[----:B------:R-:W0:Y:S01]  /*1490*/  MUFU.RCP R11, R11 ;  /* 0x0000000b000b7308 */ /* 0x000e220000001000 */
[----:B------:R-:W-:Y:S02]  /*14a0*/  SHF.R.U32.HI R37, RZ, 0x6, R37 ;  /* 0x00000006ff257819 */ /* 0x000fe40000011625 */
[----:B------:R-:W-:Y:S02]  /*14b0*/  SHF.R.U32.HI R20, RZ, 0x4, R41 ;  /* 0x00000004ff147819 */ /* 0x000fe40000011629 */
[----:B-1----:R-:W-:-:S03]  /*14c0*/  LOP3.LUT R9, R37, 0x2c, RZ, 0xc0, !PT ;  /* 0x0000002c25097812 */ /* 0x002fc600078ec0ff */
[----:B------:R-:W1:Y:S01]  /*14d0*/  MUFU.RCP R42, R10 ;  /* 0x0000000a002a7308 */ /* 0x000e620000001000 */
[----:B------:R-:W-:Y:S01]  /*14e0*/  LOP3.LUT R20, R20, 0xc, RZ, 0xc0, !PT ;  /* 0x0000000c14147812 */ /* 0x000fe200078ec0ff */
[----:B------:R-:W-:Y:S01]  /*14f0*/  @!P6 FMUL R45, R45, 16777216 ;  /* 0x4b8000002d2de820 */ /* 0x000fe20000400000 */
[----:B------:R-:W-:-:S05]  /*1500*/  @!P1 FMUL R17, R17, 16777216 ;  /* 0x4b80000011119820 */ /* 0x000fca0000400000 */
[----:B------:R0:W5:Y:S01]  /*1510*/  MUFU.RCP R37, R8 ;  /* 0x0000000800257308 */ /* 0x0001620000001000 */
[----:B------:R-:W-:Y:S01]  /*1520*/  @!P2 FMUL R19, R19, 16777216 ;  /* 0x4b8000001313a820 */ /* 0x000fe20000400000 */
[----:B---3--:R-:W-:Y:S01]  /*1530*/  FMUL R40, R40, R17 ;  /* 0x0000001128287220 */ /* 0x008fe20000400000 */
[----:B------:R-:W-:Y:S01]  /*1540*/  FSETP.GEU.AND P6, PT, R43, RZ, PT ;  /* 0x000000ff2b00720b */ /* 0x000fe20003fce000 */
[----:B------:R3:W-:Y:S01]  /*1550*/  STS [R18+0x404], R39 ;  /* 0x0004042712007388 */ /* 0x0007e20000000800 */
[----:B------:R-:W-:Y:S01]  /*1560*/  FSETP.GTU.AND P2, PT, R39, RZ, PT ;  /* 0x000000ff2700720b */ /* 0x000fe20003f4c000 */
[----:B------:R-:W-:Y:S01]  /*1570*/  VIADD R22, R20, UR4 ;  /* 0x0000000414167c36 */ /* 0x000fe20008000000 */
[----:B------:R-:W-:Y:S01]  /*1580*/  FSETP.GEU.AND P1, PT, R38, RZ, PT ;  /* 0x000000ff2600720b */ /* 0x000fe20003f2e000 */
[----:B0-----:R-:W-:Y:S01]  /*1590*/  FMUL R8, R11, R45 ;  /* 0x0000002d0b087220 */ /* 0x001fe20000400000 */
[----:B------:R-:W-:Y:S01]  /*15a0*/  LOP3.LUT R20, R23, 0x400, RZ, 0xfc, !PT ;  /* 0x0000040017147812 */ /* 0x000fe200078efcff */
[----:B------:R-:W-:Y:S01]  /*15b0*/  @!P3 FMUL R16, R16, 16777216 ;  /* 0x4b8000001010b820 */ /* 0x000fe20000400000 */
[----:B------:R-:W-:-:S02]  /*15c0*/  FSEL R43, R43, RZ, P6 ;  /* 0x000000ff2b2b7208 */ /* 0x000fc40003000000 */
[----:B---3--:R-:W-:Y:S02]  /*15d0*/  LOP3.LUT R39, R23, 0xc00, RZ, 0xfc, !PT ;  /* 0x00000c0017277812 */ /* 0x008fe400078efcff */
[----:B------:R-:W-:Y:S02]  /*15e0*/  FSETP.GEU.AND P3, PT, R3, RZ, PT ;  /* 0x000000ff0300720b */ /* 0x000fe40003f6e000 */
[----:B------:R-:W-:Y:S02]  /*15f0*/  FSETP.GEU.AND P6, PT, R0, RZ, PT ;  /* 0x000000ff0000720b */ /* 0x000fe40003fce000 */
[----:B------:R-:W-:Y:S02]  /*1600*/  FSEL R17, R38, RZ, P1 ;  /* 0x000000ff26117208 */ /* 0x000fe40000800000 */
[----:B------:R-:W-:Y:S02]  /*1610*/  SHF.R.U32.HI R20, RZ, 0x6, R20 ;  /* 0x00000006ff147819 */ /* 0x000fe40000011614 */
[----:B------:R-:W-:-:S02]  /*1620*/  SHF.R.U32.HI R39, RZ, 0x6, R39 ;  /* 0x00000006ff277819 */ /* 0x000fc40000011627 */
[----:B------:R-:W-:Y:S01]  /*1630*/  FSETP.GEU.AND P1, PT, R2, RZ, PT ;  /* 0x000000ff0200720b */ /* 0x000fe20003f2e000 */
[----:B-1----:R-:W-:Y:S01]  /*1640*/  FMUL R19, R42, R19 ;  /* 0x000000132a137220 */ /* 0x002fe20000400000 */
[----:B-----5:R-:W-:Y:S01]  /*1650*/  FMUL R37, R37, R16 ;  /* 0x0000001025257220 */ /* 0x020fe20000400000 */
[----:B------:R-:W-:Y:S02]  /*1660*/  LOP3.LUT R20, R20, 0x1c, RZ, 0xc0, !PT ;  /* 0x0000001c14147812 */ /* 0x000fe400078ec0ff */
[----:B------:R-:W-:Y:S01]  /*1670*/  LOP3.LUT R39, R39, 0x3c, RZ, 0xc0, !PT ;  /* 0x0000003c27277812 */ /* 0x000fe200078ec0ff */
[----:B------:R-:W-:Y:S02]  /*1680*/  VIADD R9, R9, UR4 ;  /* 0x0000000409097c36 */ /* 0x000fe40008000000 */
[----:B------:R-:W-:Y:S02]  /*1690*/  VIADD R20, R20, UR4 ;  /* 0x0000000414147c36 */ /* 0x000fe40008000000 */
[----:B------:R-:W-:-:S02]  /*16a0*/  VIADD R10, R39, UR4 ;  /* 0x00000004270a7c36 */ /* 0x000fc40008000000 */
[C---:B------:R-:W-:Y:S01]  /*16b0*/  IMAD R22, R23.reuse, 0x4, R22 ;  /* 0x0000000417167824 */ /* 0x040fe200078e0216 */
[----:B------:R-:W0:Y:S01]  /*16c0*/  S2R R41, SR_CTAID.X ;  /* 0x0000000000297919 */ /* 0x000e220000002500 */
[C---:B------:R-:W-:Y:S01]  /*16d0*/  IMAD R20, R23.reuse, 0x4, R20 ;  /* 0x0000000417147824 */ /* 0x040fe200078e0214 */
[----:B------:R-:W-:Y:S01]  /*16e0*/  ULDC.64 UR4, c[0x0][0x240] ;  /* 0x0000900000047ab9 */ /* 0x000fe20000000a00 */
[C---:B------:R-:W-:Y:S02]  /*16f0*/  IMAD R9, R23.reuse, 0x4, R9 ;  /* 0x0000000417097824 */ /* 0x040fe400078e0209 */
[----:B------:R-:W-:Y:S01]  /*1700*/  IMAD R10, R23, 0x4, R10 ;  /* 0x00000004170a7824 */ /* 0x000fe200078e020a */
[----:B------:R-:W-:Y:S04]  /*1710*/  STS [R18+0xc0c], R43 ;  /* 0x000c0c2b12007388 */ /* 0x000fe80000000800 */
[----:B------:R-:W-:Y:S01]  /*1720*/  STS [R18+0x1010], R17 ;  /* 0x0010101112007388 */ /* 0x000fe20000000800 */
[----:B0-----:R-:W-:-:S02]  /*1730*/  PRMT R21, R21, 0x6540, R41 ;  /* 0x0000654015157816 */ /* 0x001fc40000000029 */
[----:B------:R-:W-:Y:S01]  /*1740*/  SEL R41, RZ, 0x1, P4 ;  /* 0x00000001ff297807 */ /* 0x000fe20002000000 */
[----:B--2---:R-:W-:Y:S01]  /*1750*/  FADD R27, -R31, R27 ;  /* 0x0000001b1f1b7221 */ /* 0x004fe20000000100 */
[----:B------:R-:W-:-:S03]  /*1760*/  FADD R25, -R29, R25 ;  /* 0x000000191d197221 */ /* 0x000fc60000000100 */
[----:B------:R-:W-:Y:S01]  /*1770*/  FMUL R8, R8, R27 ;  /* 0x0000001b08087220 */ /* 0x000fe20000400000 */
[----:B------:R-:W-:Y:S01]  /*1780*/  FMUL R40, R40, R25 ;  /* 0x0000001928287220 */ /* 0x000fe20000400000 */
[----:B------:R-:W-:Y:S01]  /*1790*/  FADD R26, -R30, R26 ;  /* 0x0000001a1e1a7221 */ /* 0x000fe20000000100 */
[----:B------:R-:W-:-:S03]  /*17a0*/  FADD R24, -R28, R24 ;  /* 0x000000181c187221 */ /* 0x000fc60000000100 */
[----:B------:R-:W-:Y:S01]  /*17b0*/  FMUL R19, R19, R26 ;  /* 0x0000001a13137220 */ /* 0x000fe20000400000 */
[----:B------:R-:W-:Y:S01]  /*17c0*/  FMUL R37, R37, R24 ;  /* 0x0000001825257220 */ /* 0x000fe20000400000 */
[----:B----4-:R-:W-:Y:S01]  /*17d0*/  FFMA R35, R8, R35, R7 ;  /* 0x0000002308237223 */ /* 0x010fe20000000007 */
[----:B------:R-:W-:Y:S01]  /*17e0*/  FFMA R33, R40, R33, R5 ;  /* 0x0000002128217223 */ /* 0x000fe20000000005 */
[----:B------:R-:W-:Y:S02]  /*17f0*/  FSEL R7, R3, RZ, P3 ;  /* 0x000000ff03077208 */ /* 0x000fe40001800000 */
[----:B------:R-:W-:Y:S02]  /*1800*/  FSEL R5, R0, RZ, P6 ;  /* 0x000000ff00057208 */ /* 0x000fe40003000000 */
[----:B------:R-:W-:Y:S02]  /*1810*/  FSETP.GEU.AND P6, PT, R13, RZ, PT ;  /* 0x000000ff0d00720b */ /* 0x000fe40003fce000 */
[----:B------:R-:W-:-:S02]  /*1820*/  FSEL R3, R2, RZ, P1 ;  /* 0x000000ff02037208 */ /* 0x000fc40000800000 */
[----:B------:R-:W-:Y:S02]  /*1830*/  FSETP.GEU.AND P3, PT, R12, RZ, PT ;  /* 0x000000ff0c00720b */ /* 0x000fe40003f6e000 */
[----:B------:R-:W-:Y:S02]  /*1840*/  FSETP.GEU.AND P1, PT, R14, RZ, PT ;  /* 0x000000ff0e00720b */ /* 0x000fe40003f2e000 */
[----:B------:R-:W-:Y:S01]  /*1850*/  FSEL R29, R13, RZ, P6 ;  /* 0x000000ff0d1d7208 */ /* 0x000fe20003000000 */
[----:B------:R-:W-:Y:S01]  /*1860*/  FFMA R6, R19, R34, R6 ;  /* 0x0000002213067223 */ /* 0x000fe20000000006 */
[----:B------:R-:W-:Y:S01]  /*1870*/  FSEL R11, R12, RZ, P3 ;  /* 0x000000ff0c0b7208 */ /* 0x000fe20001800000 */
[----:B------:R-:W-:Y:S01]  /*1880*/  FFMA R4, R37, R32, R4 ;  /* 0x0000002025047223 */ /* 0x000fe20000000004 */
[----:B------:R-:W-:Y:S02]  /*1890*/  FSEL R13, R14, RZ, P1 ;  /* 0x000000ff0e0d7208 */ /* 0x000fe40000800000 */
[----:B------:R-:W-:-:S02]  /*18a0*/  FSETP.GEU.AND P3, PT, R15, RZ, PT ;  /* 0x000000ff0f00720b */ /* 0x000fc40003f6e000 */
[----:B------:R-:W-:Y:S02]  /*18b0*/  FSETP.GEU.AND P1, PT, R33, RZ, PT ;  /* 0x000000ff2100720b */ /* 0x000fe40003f2e000 */
[----:B------:R-:W-:Y:S02]  /*18c0*/  FSEL R15, R15, RZ, P3 ;  /* 0x000000ff0f0f7208 */ /* 0x000fe40001800000 */
[----:B------:R-:W-:Y:S02]  /*18d0*/  FSEL R23, R33, RZ, P1 ;  /* 0x000000ff21177208 */ /* 0x000fe40000800000 */
[----:B------:R-:W-:Y:S02]  /*18e0*/  FSETP.GEU.AND P6, PT, R4, RZ, PT ;  /* 0x000000ff0400720b */ /* 0x000fe40003fce000 */
[----:B------:R-:W-:Y:S02]  /*18f0*/  FSETP.GEU.AND P3, PT, R6, RZ, PT ;  /* 0x000000ff0600720b */ /* 0x000fe40003f6e000 */
[----:B------:R-:W-:-:S02]  /*1900*/  FSETP.GEU.AND P1, PT, R35, RZ, PT ;  /* 0x000000ff2300720b */ /* 0x000fc40003f2e000 */
[----:B------:R-:W-:Y:S02]  /*1910*/  FSEL R31, R4, RZ, P6 ;  /* 0x000000ff041f7208 */ /* 0x000fe40003000000 */
[----:B------:R-:W-:Y:S02]  /*1920*/  FSEL R39, R6, RZ, P3 ;  /* 0x000000ff06277208 */ /* 0x000fe40001800000 */
[----:B------:R-:W-:Y:S01]  /*1930*/  FSEL R35, R35, RZ, P1 ;  /* 0x000000ff23237208 */ /* 0x000fe20000800000 */
[----:B------:R-:W-:Y:S04]  /*1940*/  STS [R18+0x1414], R7 ;  /* 0x0014140712007388 */ /* 0x000fe80000000800 */
[----:B------:R-:W-:Y:S04]  /*1950*/  STS [R18+0x1818], R5 ;  /* 0x0018180512007388 */ /* 0x000fe80000000800 */
[----:B------:R0:W-:Y:S04]  /*1960*/  STS [R18+0x1c1c], R3 ;  /* 0x001c1c0312007388 */ /* 0x0001e80000000800 */
[----:B------:R-:W-:Y:S04]  /*1970*/  STS [R18+0x2828], R13 ;  /* 0x0028280d12007388 */ /* 0x000fe80000000800 */
[----:B------:R-:W-:Y:S04]  /*1980*/  STS [R18+0x2c2c], R15 ;  /* 0x002c2c0f12007388 */ /* 0x000fe80000000800 */
[----:B------:R-:W-:Y:S04]  /*1990*/  STS [R18+0x2020], R11 ;  /* 0x0020200b12007388 */ /* 0x000fe80000000800 */
[----:B------:R-:W-:Y:S04]  /*19a0*/  STS [R18+0x2424], R29 ;  /* 0x0024241d12007388 */ /* 0x000fe80000000800 */
[----:B------:R-:W-:Y:S04]  /*19b0*/  STS [R18+0x3030], R31 ;  /* 0x0030301f12007388 */ /* 0x000fe80000000800 */
[----:B------:R-:W-:Y:S04]  /*19c0*/  STS [R18+0x3434], R23 ;  /* 0x0034341712007388 */ /* 0x000fe80000000800 */
[----:B------:R-:W-:Y:S04]  /*19d0*/  STS [R18+0x3838], R39 ;  /* 0x0038382712007388 */ /* 0x000fe80000000800 */
[----:B------:R-:W-:Y:S01]  /*19e0*/  STS [R18+0x3c3c], R35 ;  /* 0x003c3c2312007388 */ /* 0x000fe20000000800 */
[----:B------:R-:W-:Y:S01]  /*19f0*/  BAR.SYNC.DEFER_BLOCKING 0x0 ;  /* 0x0000000000007b1d */ /* 0x000fe20000010000 */
[----:B------:R-:W-:-:S02]  /*1a00*/  FSETP.GTU.AND P6, PT, R43, RZ, PT ;  /* 0x000000ff2b00720b */ /* 0x000fc40003fcc000 */
[----:B------:R-:W-:Y:S02]  /*1a10*/  FSETP.GTU.AND P1, PT, R7, RZ, PT ;  /* 0x000000ff0700720b */ /* 0x000fe40003f2c000 */
[----:B------:R-:W-:Y:S02]  /*1a20*/  SEL R45, RZ, 0x1, P6 ;  /* 0x00000001ff2d7807 */ /* 0x000fe40003000000 */
[----:B------:R-:W-:Y:S02]  /*1a30*/  FSETP.GTU.AND P6, PT, R5, RZ, PT ;  /* 0x000000ff0500720b */ /* 0x000fe40003fcc000 */
[----:B------:R-:W-:Y:S02]  /*1a40*/  SEL R8, RZ, 0x1, P2 ;  /* 0x00000001ff087807 */ /* 0x000fe40001000000 */
[----:B------:R-:W-:Y:S02]  /*1a50*/  FSETP.GTU.AND P2, PT, R13, RZ, PT ;  /* 0x000000ff0d00720b */ /* 0x000fe40003f4c000 */
[----:B------:R-:W-:-:S02]  /*1a60*/  FSETP.GTU.AND P4, PT, R15, RZ, PT ;  /* 0x000000ff0f00720b */ /* 0x000fc40003f8c000 */
[----:B------:R-:W-:Y:S01]  /*1a70*/  FSETP.GTU.AND P3, PT, R17, RZ, PT ;  /* 0x000000ff1100720b */ /* 0x000fe20003f6c000 */
[----:B------:R-:W-:Y:S04]  /*1a80*/  LDS R4, [R22] ;  /* 0x0000000016047984 */ /* 0x000fe80000000800 */
[----:B------:R-:W-:Y:S04]  /*1a90*/  LDS R5, [R22+0x4] ;  /* 0x0000040016057984 */ /* 0x000fe80000000800 */
[----:B------:R-:W-:Y:S04]  /*1aa0*/  LDS R6, [R22+0x8] ;  /* 0x0000080016067984 */ /* 0x000fe80000000800 */
[----:B------:R-:W1:Y:S04]  /*1ab0*/  LDS R7, [R22+0xc] ;  /* 0x00000c0016077984 */ /* 0x000e680000000800 */
[----:B------:R-:W-:Y:S04]  /*1ac0*/  LDS R12, [R20+0x1000] ;  /* 0x00100000140c7984 */ /* 0x000fe80000000800 */
[----:B------:R-:W-:Y:S04]  /*1ad0*/  LDS R13, [R20+0x1004] ;  /* 0x00100400140d7984 */ /* 0x000fe80000000800 */
[----:B------:R-:W-:Y:S04]  /*1ae0*/  LDS R14, [R20+0x1008] ;  /* 0x00100800140e7984 */ /* 0x000fe80000000800 */
[----:B------:R-:W2:Y:S04]  /*1af0*/  LDS R15, [R20+0x100c] ;  /* 0x00100c00140f7984 */ /* 0x000ea80000000800 */
[----:B------:R-:W-:Y:S04]  /*1b00*/  LDS R16, [R9+0x2000] ;  /* 0x0020000009107984 */ /* 0x000fe80000000800 */
[----:B------:R-:W-:Y:S04]  /*1b10*/  LDS R17, [R9+0x2004] ;  /* 0x0020040009117984 */ /* 0x000fe80000000800 */
[----:B------:R-:W-:Y:S04]  /*1b20*/  LDS R18, [R9+0x2008] ;  /* 0x0020080009127984 */ /* 0x000fe80000000800 */
[----:B------:R3:W4:Y:S04]  /*1b30*/  LDS R19, [R9+0x200c] ;  /* 0x00200c0009137984 */ /* 0x0007280000000800 */
[----:B------:R-:W-:Y:S04]  /*1b40*/  LDS R24, [R10+0x3000] ;  /* 0x003000000a187984 */ /* 0x000fe80000000800 */
[----:B------:R-:W-:Y:S04]  /*1b50*/  LDS R25, [R10+0x3004] ;  /* 0x003004000a197984 */ /* 0x000fe80000000800 */
[----:B------:R-:W-:Y:S04]  /*1b60*/  LDS R26, [R10+0x3008] ;  /* 0x003008000a1a7984 */ /* 0x000fe80000000800 */
[----:B------:R5:W1:Y:S01]  /*1b70*/  LDS R27, [R10+0x300c] ;  /* 0x00300c000a1b7984 */ /* 0x000a620000000800 */
[----:B------:R-:W-:-:S02]  /*1b80*/  SEL R28, RZ, 0x1, P5 ;  /* 0x00000001ff1c7807 */ /* 0x000fc40002800000 */
[----:B------:R-:W-:Y:S02]  /*1b90*/  FSETP.GTU.AND P5, PT, R3, RZ, PT ;  /* 0x000000ff0300720b */ /* 0x000fe40003fac000 */
[----:B0-----:R-:W0:Y:S01]  /*1ba0*/  LDC.64 R2, c[0x0][0x238] ;  /* 0x00008e00ff027b82 */ /* 0x001e220000000a00 */
[C---:B------:R-:W-:Y:S02]  /*1bb0*/  LOP3.LUT R30, R44.reuse, 0x8, RZ, 0xfc, !PT ;  /* 0x000000082c1e7812 */ /* 0x040fe400078efcff */
[C---:B------:R-:W-:Y:S02]  /*1bc0*/  LOP3.LUT R34, R44.reuse, 0x4, RZ, 0xfc, !PT ;  /* 0x000000042c227812 */ /* 0x040fe400078efcff */
[----:B---3--:R-:W-:Y:S02]  /*1bd0*/  SEL R9, RZ, 0x1, P4 ;  /* 0x00000001ff097807 */ /* 0x008fe40002000000 */
[----:B------:R-:W-:Y:S02]  /*1be0*/  LOP3.LUT R32, R44, 0xc, RZ, 0xfc, !PT ;  /* 0x0000000c2c207812 */ /* 0x000fe400078efcff */
[----:B------:R-:W-:-:S02]  /*1bf0*/  FSETP.GTU.AND P4, PT, R29, RZ, PT ;  /* 0x000000ff1d00720b */ /* 0x000fc40003f8c000 */
[----:B-----5:R-:W-:Y:S01]  /*1c00*/  SEL R10, RZ, 0x1, P2 ;  /* 0x00000001ff0a7807 */ /* 0x020fe20001000000 */
[--C-:B------:R-:W-:Y:S01]  /*1c10*/  IMAD R33, R30, 0x1000, R21.reuse ;  /* 0x000010001e217824 */ /* 0x100fe200078e0215 */
[----:B------:R-:W-:Y:S02]  /*1c20*/  SEL R20, RZ, 0x1, P1 ;  /* 0x00000001ff147807 */ /* 0x000fe40000800000 */
[----:B------:R-:W-:Y:S01]  /*1c30*/  FSETP.GTU.AND P2, PT, R11, RZ, PT ;  /* 0x000000ff0b00720b */ /* 0x000fe20003f4c000 */
[--C-:B------:R-:W-:Y:S01]  /*1c40*/  IMAD R37, R44, 0x1000, R21.reuse ;  /* 0x000010002c257824 */ /* 0x100fe200078e0215 */
[----:B------:R-:W-:Y:S01]  /*1c50*/  ISETP.GE.AND P1, PT, R30, 0x200, PT ;  /* 0x000002001e00780c */ /* 0x000fe20003f26270 */
[--C-:B------:R-:W-:Y:S01]  /*1c60*/  IMAD R22, R34, 0x1000, R21.reuse ;  /* 0x0000100022167824 */ /* 0x100fe200078e0215 */
[----:B------:R-:W-:Y:S01]  /*1c70*/  SEL R30, RZ, 0x1, P3 ;  /* 0x00000001ff1e7807 */ /* 0x000fe20001800000 */
[----:B------:R-:W-:Y:S01]  /*1c80*/  IMAD R21, R32, 0x1000, R21 ;  /* 0x0000100020157824 */ /* 0x000fe200078e0215 */
[----:B------:R-:W-:-:S02]  /*1c90*/  SEL R11, RZ, 0x1, P4 ;  /* 0x00000001ff0b7807 */ /* 0x000fc40002000000 */
[----:B------:R-:W-:Y:S02]  /*1ca0*/  ISETP.GE.AND P3, PT, R32, 0x200, PT ;  /* 0x000002002000780c */ /* 0x000fe40003f66270 */
[----:B------:R-:W-:Y:S02]  /*1cb0*/  FSETP.GTU.AND P4, PT, R35, RZ, PT ;  /* 0x000000ff2300720b */ /* 0x000fe40003f8c000 */
[----:B------:R-:W-:Y:S02]  /*1cc0*/  SEL R32, RZ, 0x1, P2 ;  /* 0x00000001ff207807 */ /* 0x000fe40001000000 */
[----:B------:R-:W-:Y:S02]  /*1cd0*/  SEL R0, RZ, 0x1, P5 ;  /* 0x00000001ff007807 */ /* 0x000fe40002800000 */
[----:B------:R-:W-:Y:S02]  /*1ce0*/  FSETP.GTU.AND P2, PT, R39, RZ, PT ;  /* 0x000000ff2700720b */ /* 0x000fe40003f4c000 */
[----:B------:R-:W-:-:S02]  /*1cf0*/  ISETP.GE.AND P5, PT, R44, 0x200, PT ;  /* 0x000002002c00780c */ /* 0x000fc40003fa6270 */
[----:B------:R-:W-:Y:S02]  /*1d00*/  SEL R43, RZ, 0x1, P6 ;  /* 0x00000001ff2b7807 */ /* 0x000fe40003000000 */
[----:B------:R-:W-:Y:S02]  /*1d10*/  PRMT R41, R41, 0x3340, R8 ;  /* 0x0000334029297816 */ /* 0x000fe40000000008 */
[----:B------:R-:W-:Y:S02]  /*1d20*/  ISETP.GE.AND P6, PT, R34, 0x200, PT ;  /* 0x000002002200780c */ /* 0x000fe40003fc6270 */
[----:B------:R-:W-:Y:S02]  /*1d30*/  SEL R8, RZ, 0x1, P4 ;  /* 0x00000001ff087807 */ /* 0x000fe40002000000 */
[----:B------:R-:W-:Y:S02]  /*1d40*/  FSETP.GTU.AND P4, PT, R23, RZ, PT ;  /* 0x000000ff1700720b */ /* 0x000fe40003f8c000 */
[----:B------:R-:W-:-:S02]  /*1d50*/  SEL R23, RZ, 0x1, P2 ;  /* 0x00000001ff177807 */ /* 0x000fc40001000000 */
[----:B------:R-:W-:Y:S02]  /*1d60*/  PRMT R29, R30, 0x3340, R20 ;  /* 0x000033401e1d7816 */ /* 0x000fe40000000014 */
[----:B------:R-:W-:Y:S02]  /*1d70*/  FSETP.GTU.AND P2, PT, R31, RZ, PT ;  /* 0x000000ff1f00720b */ /* 0x000fe40003f4c000 */
[----:B------:R-:W-:Y:S02]  /*1d80*/  PRMT R20, R10, 0x3340, R9 ;  /* 0x000033400a147816 */ /* 0x000fe40000000009 */
[----:B------:R-:W-:Y:S01]  /*1d90*/  PRMT R30, R23, 0x3340, R8 ;  /* 0x00003340171e7816 */ /* 0x000fe20000000008 */
[----:B0-----:R-:W-:Y:S01]  /*1da0*/  IMAD.WIDE R8, R37, 0x4, R2 ;  /* 0x0000000425087825 */ /* 0x001fe200078e0202 */
[----:B------:R-:W-:-:S03]  /*1db0*/  PRMT R31, R32, 0x3340, R11 ;  /* 0x00003340201f7816 */ /* 0x000fc6000000000b */
[--C-:B------:R-:W-:Y:S01]  /*1dc0*/  IMAD.WIDE R22, R22, 0x4, R2.reuse ;  /* 0x0000000416167825 */ /* 0x100fe200078e0202 */
[----:B------:R-:W-:Y:S02]  /*1dd0*/  SEL R34, RZ, 0x1, P4 ;  /* 0x00000001ff227807 */ /* 0x000fe40002000000 */
[----:B------:R-:W-:Y:S01]  /*1de0*/  SEL R35, RZ, 0x1, P2 ;  /* 0x00000001ff237807 */ /* 0x000fe20001000000 */
[--C-:B------:R-:W-:Y:S01]  /*1df0*/  IMAD.WIDE R10, R33, 0x4, R2.reuse ;  /* 0x00000004210a7825 */ /* 0x100fe200078e0202 */
[----:B------:R-:W-:Y:S01]  /*1e00*/  IADD3 R32, P2, R36, UR4, RZ ;  /* 0x0000000424207c10 */ /* 0x000fe2000ff5e0ff */
[----:B-1----:R0:W-:Y:S02]  /*1e10*/  @!P5 STG.E.128 desc[UR6][R8.64], R4 ;  /* 0x000000040800d986 */ /* 0x0021e4000c101d06 */
[----:B------:R-:W-:Y:S01]  /*1e20*/  IMAD.WIDE R2, R21, 0x4, R2 ;  /* 0x0000000415027825 */ /* 0x000fe200078e0202 */
[----:B------:R-:W-:Y:S01]  /*1e30*/  PRMT R28, R28, 0x3340, R45 ;  /* 0x000033401c1c7816 */ /* 0x000fe2000000002d */
[----:B--2---:R0:W-:Y:S01]  /*1e40*/  @!P6 STG.E.128 desc[UR6][R22.64], R12 ;  /* 0x0000000c1600e986 */ /* 0x0041e2000c101d06 */
[----:B------:R-:W-:-:S02]  /*1e50*/  PRMT R0, R43, 0x3340, R0 ;  /* 0x000033402b007816 */ /* 0x000fc40000000000 */
[----:B------:R-:W-:Y:S01]  /*1e60*/  PRMT R35, R35, 0x3340, R34 ;  /* 0x0000334023237816 */ /* 0x000fe20000000022 */
[----:B----4-:R0:W-:Y:S01]  /*1e70*/  @!P1 STG.E.128 desc[UR6][R10.64], R16 ;  /* 0x000000100a009986 */ /* 0x0101e2000c101d06 */
[----:B------:R-:W-:-:S03]  /*1e80*/  LEA.HI.X.SX32 R33, R36, UR5, 0x1, P2 ;  /* 0x0000000524217c11 */ /* 0x000fc600090f0eff */
[----:B------:R0:W-:Y:S01]  /*1e90*/  @!P3 STG.E.128 desc[UR6][R2.64], R24 ;  /* 0x000000180200b986 */ /* 0x0001e2000c101d06 */
[----:B------:R-:W-:Y:S02]  /*1ea0*/  PRMT R36, R41, 0x5410, R28 ;  /* 0x0000541029247816 */ /* 0x000fe4000000001c */
[----:B------:R-:W-:Y:S02]  /*1eb0*/  PRMT R37, R29, 0x5410, R0 ;  /* 0x000054101d257816 */ /* 0x000fe40000000000 */
[----:B------:R-:W-:Y:S02]  /*1ec0*/  PRMT R38, R31, 0x5410, R20 ;  /* 0x000054101f267816 */ /* 0x000fe40000000014 */
[----:B------:R-:W-:Y:S01]  /*1ed0*/  PRMT R39, R35, 0x5410, R30 ;  /* 0x0000541023277816 */ /* 0x000fe2000000001e */
[----:B0-----:R-:W-:Y:S06]  /*1ee0*/  @P0 EXIT ;  /* 0x000000000000094d */ /* 0x001fec0003800000 */
[----:B------:R-:W-:Y:S01]  /*1ef0*/  STG.E.128 desc[UR6][R32.64], R36 ;  /* 0x0000002420007986 */ /* 0x000fe2000c101d06 */
[----:B------:R-:W-:Y:S05]  /*1f00*/  EXIT ;  /* 0x000000000000794d */ /* 0x000fea0003800000 */
.L_x_0:
[----:B------:R-:W-:-:S00]  /*1f10*/  BRA `(.L_x_0) ;  /* 0xfffffffc00fc7947 */ /* 0x000fc0000383ffff */
[----:B------:R-:W-:-:S00]  /*1f20*/  NOP ;  /* 0x0000000000007918 */ /* 0x000fc00000000000 */
        /* <DEDUP_REMOVED lines=13> */
.L_x_1:


//--------------------- .nv.global.init           --------------------------
	.section	.nv.global.init,"aw",@progbits
.nv.global.init:
	.type		_$_str,@object
	.size		_$_str,(_$_str_$_2 - _$_str)
_$_str:
        /*0000*/ 	.byte	0x5f, 0x5f, 0x43, 0x55, 0x44, 0x41, 0x5f, 0x46, 0x54, 0x5a, 0x00
	.type		_$_str_$_2,@object
	.size		_$_str_$_2,(.L_1 - _$_str_$_2)
_$_str_$_2:
        /*000b*/ 	.byte	0x5f, 0x5f, 0x43, 0x55, 0x44, 0x41, 0x5f, 0x50, 0x52, 0x45, 0x43, 0x5f, 0x53, 0x51, 0x52, 0x54
        /*001b*/ 	.byte	0x00
.L_1:


//--------------------- .nv.shared.triton_poi_fused__native_batch_norm_legit_no_training_relu_threshold_backward_5 --------------------------
	.section	.nv.shared.triton_poi_fused__native_batch_norm_legit_no_training_relu_threshold_backward_5,"aw",@nobits
	.sectionflags	@""
	.align	16
	.zero		1024


//--------------------- .nv.constant0.triton_poi_fused__native_batch_norm_legit_no_training_relu_threshold_backward_5 --------------------------
	.section	.nv.constant0.triton_poi_fused__native_batch_norm_legit_no_training_relu_threshold_backward_5,"a",@progbits
	.sectionflags	@""
	.align	4
.nv.constant0.triton_poi_fused__native_batch_norm_legit_no_training_relu_threshold_backward_5:
	.zero		592
